//
// Generated by NVIDIA NVVM Compiler
//
// Compiler Build ID: CL-36424714
// Cuda compilation tools, release 13.0, V13.0.88
// Based on NVVM 20.0.0
//

.version 9.0
.target sm_100
.address_size 64

	// .globl	_Z6cavityiiiifffifiPfS_S_S_S_S_S_

.visible .entry _Z6cavityiiiifffifiPfS_S_S_S_S_S_(
	.param .u32 _Z6cavityiiiifffifiPfS_S_S_S_S_S__param_0,
	.param .u32 _Z6cavityiiiifffifiPfS_S_S_S_S_S__param_1,
	.param .u32 _Z6cavityiiiifffifiPfS_S_S_S_S_S__param_2,
	.param .u32 _Z6cavityiiiifffifiPfS_S_S_S_S_S__param_3,
	.param .f32 _Z6cavityiiiifffifiPfS_S_S_S_S_S__param_4,
	.param .f32 _Z6cavityiiiifffifiPfS_S_S_S_S_S__param_5,
	.param .f32 _Z6cavityiiiifffifiPfS_S_S_S_S_S__param_6,
	.param .u32 _Z6cavityiiiifffifiPfS_S_S_S_S_S__param_7,
	.param .f32 _Z6cavityiiiifffifiPfS_S_S_S_S_S__param_8,
	.param .u32 _Z6cavityiiiifffifiPfS_S_S_S_S_S__param_9,
	.param .u64 .ptr .align 1 _Z6cavityiiiifffifiPfS_S_S_S_S_S__param_10,
	.param .u64 .ptr .align 1 _Z6cavityiiiifffifiPfS_S_S_S_S_S__param_11,
	.param .u64 .ptr .align 1 _Z6cavityiiiifffifiPfS_S_S_S_S_S__param_12,
	.param .u64 .ptr .align 1 _Z6cavityiiiifffifiPfS_S_S_S_S_S__param_13,
	.param .u64 .ptr .align 1 _Z6cavityiiiifffifiPfS_S_S_S_S_S__param_14,
	.param .u64 .ptr .align 1 _Z6cavityiiiifffifiPfS_S_S_S_S_S__param_15,
	.param .u64 .ptr .align 1 _Z6cavityiiiifffifiPfS_S_S_S_S_S__param_16
)
{
	.reg .pred 	%p<96>;
	.reg .b32 	%r<109>;
	.reg .b32 	%f<602>;
	.reg .b64 	%rd<55>;

	ld.param.u32 	%r14, [_Z6cavityiiiifffifiPfS_S_S_S_S_S__param_0];
	ld.param.u32 	%r15, [_Z6cavityiiiifffifiPfS_S_S_S_S_S__param_1];
	ld.param.u32 	%r16, [_Z6cavityiiiifffifiPfS_S_S_S_S_S__param_3];
	ld.param.f32 	%f74, [_Z6cavityiiiifffifiPfS_S_S_S_S_S__param_4];
	ld.param.f32 	%f75, [_Z6cavityiiiifffifiPfS_S_S_S_S_S__param_5];
	ld.param.f32 	%f76, [_Z6cavityiiiifffifiPfS_S_S_S_S_S__param_6];
	ld.param.u32 	%r18, [_Z6cavityiiiifffifiPfS_S_S_S_S_S__param_9];
	ld.param.u64 	%rd23, [_Z6cavityiiiifffifiPfS_S_S_S_S_S__param_10];
	ld.param.u64 	%rd18, [_Z6cavityiiiifffifiPfS_S_S_S_S_S__param_11];
	ld.param.u64 	%rd24, [_Z6cavityiiiifffifiPfS_S_S_S_S_S__param_12];
	ld.param.u64 	%rd19, [_Z6cavityiiiifffifiPfS_S_S_S_S_S__param_13];
	cvta.to.global.u64 	%rd1, %rd24;
	cvta.to.global.u64 	%rd2, %rd18;
	cvta.to.global.u64 	%rd3, %rd23;
	mov.u32 	%r19, %ctaid.x;
	mov.u32 	%r20, %ntid.x;
	mov.u32 	%r21, %tid.x;
	mad.lo.s32 	%r1, %r19, %r20, %r21;
	setp.ge.s32 	%p4, %r1, %r18;
	@%p4 bra 	$L__BB0_93;
	cvta.to.global.u64 	%rd25, %rd19;
	setp.lt.s32 	%p5, %r1, %r14;
	add.s32 	%r22, %r15, -1;
	mul.lo.s32 	%r2, %r22, %r14;
	setp.ge.s32 	%p6, %r1, %r2;
	rem.s32 	%r3, %r1, %r14;
	setp.eq.s32 	%p7, %r3, 0;
	add.s32 	%r23, %r1, 1;
	rem.s32 	%r24, %r23, %r14;
	setp.eq.s32 	%p8, %r24, 0;
	or.pred  	%p9, %p5, %p6;
	or.pred  	%p10, %p9, %p7;
	or.pred  	%p1, %p10, %p8;
	mul.wide.s32 	%rd26, %r1, 4;
	add.s64 	%rd4, %rd3, %rd26;
	add.s64 	%rd5, %rd25, %rd26;
	@%p1 bra 	$L__BB0_13;
	ld.global.f32 	%f79, [%rd4+4];
	ld.global.f32 	%f80, [%rd4+-4];
	sub.f32 	%f81, %f79, %f80;
	add.f32 	%f1, %f74, %f74;
	div.rn.f32 	%f2, %f81, %f1;
	add.s32 	%r25, %r1, %r14;
	mul.wide.s32 	%rd27, %r25, 4;
	add.s64 	%rd28, %rd2, %rd27;
	ld.global.f32 	%f82, [%rd28];
	sub.s32 	%r5, %r1, %r14;
	mul.wide.s32 	%rd29, %r5, 4;
	add.s64 	%rd6, %rd2, %rd29;
	ld.global.f32 	%f83, [%rd6];
	sub.f32 	%f84, %f82, %f83;
	add.f32 	%f3, %f75, %f75;
	div.rn.f32 	%f4, %f84, %f3;
	abs.f32 	%f5, %f2;
	setp.eq.f32 	%p11, %f2, 0f3F800000;
	mov.f32 	%f585, 0f3F800000;
	@%p11 bra 	$L__BB0_7;
	setp.num.f32 	%p12, %f5, %f5;
	@%p12 bra 	$L__BB0_5;
	mov.f32 	%f142, 0f40000000;
	add.rn.f32 	%f585, %f2, %f142;
	bra.uni 	$L__BB0_7;
$L__BB0_5:
	abs.f32 	%f85, %f2;
	setp.lt.f32 	%p13, %f85, 0f00800000;
	mul.f32 	%f87, %f85, 0f4B800000;
	selp.f32 	%f88, %f87, %f85, %p13;
	mov.b32 	%r26, %f88;
	add.s32 	%r27, %r26, -1060439283;
	and.b32  	%r28, %r27, -8388608;
	sub.s32 	%r29, %r26, %r28;
	mov.b32 	%f89, %r29;
	cvt.rn.f32.s32 	%f90, %r28;
	selp.f32 	%f91, 0fC1C00000, 0f00000000, %p13;
	fma.rn.f32 	%f92, %f90, 0f34000000, %f91;
	add.f32 	%f93, %f89, 0fBF800000;
	add.f32 	%f94, %f89, 0f3F800000;
	rcp.approx.ftz.f32 	%f95, %f94;
	add.f32 	%f96, %f93, %f93;
	mul.f32 	%f97, %f96, %f95;
	mul.f32 	%f98, %f97, %f97;
	neg.f32 	%f99, %f97;
	sub.f32 	%f100, %f93, %f97;
	add.f32 	%f101, %f100, %f100;
	fma.rn.f32 	%f102, %f99, %f93, %f101;
	mul.rn.f32 	%f103, %f95, %f102;
	fma.rn.f32 	%f104, %f98, 0f3A2C32E4, 0f3B52E7DB;
	fma.rn.f32 	%f105, %f104, %f98, 0f3C93BB73;
	fma.rn.f32 	%f106, %f105, %f98, 0f3DF6384F;
	mul.rn.f32 	%f107, %f106, %f98;
	fma.rn.f32 	%f108, %f97, 0f3FB8AA3B, %f92;
	mul.f32 	%f109, %f107, 0f40400000;
	sub.f32 	%f110, %f92, %f108;
	fma.rn.f32 	%f111, %f97, 0f3FB8AA3B, %f110;
	fma.rn.f32 	%f112, %f103, 0f3FB8AA3B, %f111;
	fma.rn.f32 	%f113, %f97, 0f32A55E34, %f112;
	fma.rn.f32 	%f114, %f109, %f103, %f113;
	fma.rn.f32 	%f115, %f107, %f97, %f114;
	add.rn.f32 	%f116, %f108, %f115;
	mov.f32 	%f117, 0f40000000;
	mul.rn.f32 	%f118, %f116, %f117;
	cvt.rni.f32.f32 	%f119, %f118;
	sub.f32 	%f120, %f118, %f119;
	neg.f32 	%f121, %f118;
	fma.rn.f32 	%f122, %f116, 0f40000000, %f121;
	neg.f32 	%f123, %f108;
	add.rn.f32 	%f124, %f116, %f123;
	neg.f32 	%f125, %f124;
	add.rn.f32 	%f126, %f115, %f125;
	fma.rn.f32 	%f127, %f126, 0f40000000, %f122;
	add.f32 	%f128, %f120, %f127;
	setp.gt.f32 	%p14, %f119, 0f00000000;
	selp.b32 	%r30, 0, -2097152000, %p14;
	setp.neu.f32 	%p15, %f2, 0f00000000;
	setp.neu.f32 	%p16, %f85, 0f7F800000;
	setp.lt.f32 	%p17, %f118, 0f00000000;
	selp.f32 	%f129, 0f00000000, 0f7F800000, %p17;
	abs.f32 	%f130, %f118;
	setp.gt.f32 	%p18, %f130, 0f43180000;
	cvt.rzi.s32.f32 	%r31, %f119;
	shl.b32 	%r32, %r31, 23;
	sub.s32 	%r33, %r32, %r30;
	mov.b32 	%f131, %r33;
	add.s32 	%r34, %r30, 2130706432;
	mov.b32 	%f132, %r34;
	fma.rn.f32 	%f133, %f128, 0f391FCB8E, 0f3AAF85ED;
	fma.rn.f32 	%f134, %f133, %f128, 0f3C1D9856;
	fma.rn.f32 	%f135, %f134, %f128, 0f3D6357BB;
	fma.rn.f32 	%f136, %f135, %f128, 0f3E75FDEC;
	fma.rn.f32 	%f137, %f136, %f128, 0f3F317218;
	fma.rn.f32 	%f138, %f137, %f128, 0f3F800000;
	mul.f32 	%f139, %f138, %f132;
	mul.f32 	%f140, %f139, %f131;
	selp.f32 	%f585, %f129, %f140, %p18;
	and.pred  	%p19, %p15, %p16;
	@%p19 bra 	$L__BB0_7;
	add.f32 	%f141, %f2, %f2;
	mov.b32 	%r35, %f141;
	and.b32  	%r36, %r35, 2147483647;
	mov.b32 	%f585, %r36;
$L__BB0_7:
	add.f32 	%f144, %f2, %f4;
	rcp.rn.f32 	%f145, %f76;
	mul.f32 	%f146, %f145, %f144;
	sub.f32 	%f147, %f146, %f585;
	mul.wide.s32 	%rd30, %r14, 4;
	add.s64 	%rd31, %rd4, %rd30;
	ld.global.f32 	%f148, [%rd31];
	mul.wide.s32 	%rd32, %r5, 4;
	add.s64 	%rd33, %rd3, %rd32;
	ld.global.f32 	%f149, [%rd33];
	sub.f32 	%f150, %f148, %f149;
	div.rn.f32 	%f151, %f150, %f3;
	add.s64 	%rd34, %rd6, %rd30;
	ld.global.f32 	%f152, [%rd34+4];
	ld.global.f32 	%f153, [%rd34+-4];
	sub.f32 	%f154, %f152, %f153;
	mul.f32 	%f155, %f151, %f154;
	div.rn.f32 	%f156, %f155, %f1;
	add.f32 	%f157, %f156, %f156;
	sub.f32 	%f10, %f147, %f157;
	abs.f32 	%f11, %f4;
	setp.eq.f32 	%p20, %f4, 0f3F800000;
	mov.f32 	%f586, 0f3F800000;
	@%p20 bra 	$L__BB0_12;
	setp.num.f32 	%p21, %f11, %f11;
	@%p21 bra 	$L__BB0_10;
	mov.f32 	%f213, 0f40000000;
	add.rn.f32 	%f586, %f4, %f213;
	bra.uni 	$L__BB0_12;
$L__BB0_10:
	setp.lt.f32 	%p22, %f11, 0f00800000;
	mul.f32 	%f158, %f11, 0f4B800000;
	selp.f32 	%f159, %f158, %f11, %p22;
	mov.b32 	%r37, %f159;
	add.s32 	%r38, %r37, -1060439283;
	and.b32  	%r39, %r38, -8388608;
	sub.s32 	%r40, %r37, %r39;
	mov.b32 	%f160, %r40;
	cvt.rn.f32.s32 	%f161, %r39;
	selp.f32 	%f162, 0fC1C00000, 0f00000000, %p22;
	fma.rn.f32 	%f163, %f161, 0f34000000, %f162;
	add.f32 	%f164, %f160, 0fBF800000;
	add.f32 	%f165, %f160, 0f3F800000;
	rcp.approx.ftz.f32 	%f166, %f165;
	add.f32 	%f167, %f164, %f164;
	mul.f32 	%f168, %f167, %f166;
	mul.f32 	%f169, %f168, %f168;
	neg.f32 	%f170, %f168;
	sub.f32 	%f171, %f164, %f168;
	add.f32 	%f172, %f171, %f171;
	fma.rn.f32 	%f173, %f170, %f164, %f172;
	mul.rn.f32 	%f174, %f166, %f173;
	fma.rn.f32 	%f175, %f169, 0f3A2C32E4, 0f3B52E7DB;
	fma.rn.f32 	%f176, %f175, %f169, 0f3C93BB73;
	fma.rn.f32 	%f177, %f176, %f169, 0f3DF6384F;
	mul.rn.f32 	%f178, %f177, %f169;
	fma.rn.f32 	%f179, %f168, 0f3FB8AA3B, %f163;
	mul.f32 	%f180, %f178, 0f40400000;
	sub.f32 	%f181, %f163, %f179;
	fma.rn.f32 	%f182, %f168, 0f3FB8AA3B, %f181;
	fma.rn.f32 	%f183, %f174, 0f3FB8AA3B, %f182;
	fma.rn.f32 	%f184, %f168, 0f32A55E34, %f183;
	fma.rn.f32 	%f185, %f180, %f174, %f184;
	fma.rn.f32 	%f186, %f178, %f168, %f185;
	add.rn.f32 	%f187, %f179, %f186;
	mov.f32 	%f188, 0f40000000;
	mul.rn.f32 	%f189, %f187, %f188;
	cvt.rni.f32.f32 	%f190, %f189;
	sub.f32 	%f191, %f189, %f190;
	neg.f32 	%f192, %f189;
	fma.rn.f32 	%f193, %f187, 0f40000000, %f192;
	neg.f32 	%f194, %f179;
	add.rn.f32 	%f195, %f187, %f194;
	neg.f32 	%f196, %f195;
	add.rn.f32 	%f197, %f186, %f196;
	fma.rn.f32 	%f198, %f197, 0f40000000, %f193;
	add.f32 	%f199, %f191, %f198;
	setp.gt.f32 	%p23, %f190, 0f00000000;
	selp.b32 	%r41, 0, -2097152000, %p23;
	setp.neu.f32 	%p24, %f4, 0f00000000;
	setp.neu.f32 	%p25, %f11, 0f7F800000;
	setp.lt.f32 	%p26, %f189, 0f00000000;
	selp.f32 	%f200, 0f00000000, 0f7F800000, %p26;
	abs.f32 	%f201, %f189;
	setp.gt.f32 	%p27, %f201, 0f43180000;
	cvt.rzi.s32.f32 	%r42, %f190;
	shl.b32 	%r43, %r42, 23;
	sub.s32 	%r44, %r43, %r41;
	mov.b32 	%f202, %r44;
	add.s32 	%r45, %r41, 2130706432;
	mov.b32 	%f203, %r45;
	fma.rn.f32 	%f204, %f199, 0f391FCB8E, 0f3AAF85ED;
	fma.rn.f32 	%f205, %f204, %f199, 0f3C1D9856;
	fma.rn.f32 	%f206, %f205, %f199, 0f3D6357BB;
	fma.rn.f32 	%f207, %f206, %f199, 0f3E75FDEC;
	fma.rn.f32 	%f208, %f207, %f199, 0f3F317218;
	fma.rn.f32 	%f209, %f208, %f199, 0f3F800000;
	mul.f32 	%f210, %f209, %f203;
	mul.f32 	%f211, %f210, %f202;
	selp.f32 	%f586, %f200, %f211, %p27;
	and.pred  	%p28, %p24, %p25;
	@%p28 bra 	$L__BB0_12;
	add.f32 	%f212, %f4, %f4;
	mov.b32 	%r46, %f212;
	and.b32  	%r47, %r46, 2147483647;
	mov.b32 	%f586, %r47;
$L__BB0_12:
	ld.param.u32 	%r105, [_Z6cavityiiiifffifiPfS_S_S_S_S_S__param_7];
	sub.f32 	%f214, %f10, %f586;
	cvt.rn.f32.s32 	%f215, %r105;
	mul.f32 	%f216, %f214, %f215;
	st.global.f32 	[%rd5], %f216;
$L__BB0_13:
	setp.lt.s32 	%p29, %r16, 1;
	@%p29 bra 	$L__BB0_73;
	ld.param.u64 	%rd54, [_Z6cavityiiiifffifiPfS_S_S_S_S_S__param_16];
	cvta.to.global.u64 	%rd35, %rd54;
	mul.wide.s32 	%rd36, %r1, 4;
	add.s64 	%rd7, %rd1, %rd36;
	add.s64 	%rd8, %rd35, %rd36;
	abs.f32 	%f217, %f75;
	setp.lt.f32 	%p30, %f217, 0f00800000;
	mul.f32 	%f218, %f217, 0f4B800000;
	selp.f32 	%f219, %f218, %f217, %p30;
	selp.f32 	%f220, 0fC1C00000, 0f00000000, %p30;
	mov.b32 	%r48, %f219;
	add.s32 	%r49, %r48, -1060439283;
	and.b32  	%r50, %r49, -8388608;
	sub.s32 	%r51, %r48, %r50;
	mov.b32 	%f221, %r51;
	cvt.rn.f32.s32 	%f222, %r50;
	fma.rn.f32 	%f223, %f222, 0f34000000, %f220;
	add.f32 	%f224, %f221, 0fBF800000;
	add.f32 	%f225, %f221, 0f3F800000;
	rcp.approx.ftz.f32 	%f226, %f225;
	add.f32 	%f227, %f224, %f224;
	mul.f32 	%f228, %f227, %f226;
	mul.f32 	%f229, %f228, %f228;
	sub.f32 	%f230, %f224, %f228;
	add.f32 	%f231, %f230, %f230;
	neg.f32 	%f232, %f228;
	fma.rn.f32 	%f233, %f232, %f224, %f231;
	mul.rn.f32 	%f234, %f226, %f233;
	fma.rn.f32 	%f235, %f229, 0f3A2C32E4, 0f3B52E7DB;
	fma.rn.f32 	%f236, %f235, %f229, 0f3C93BB73;
	fma.rn.f32 	%f237, %f236, %f229, 0f3DF6384F;
	mul.rn.f32 	%f238, %f237, %f229;
	fma.rn.f32 	%f239, %f228, 0f3FB8AA3B, %f223;
	sub.f32 	%f240, %f223, %f239;
	fma.rn.f32 	%f241, %f228, 0f3FB8AA3B, %f240;
	fma.rn.f32 	%f242, %f234, 0f3FB8AA3B, %f241;
	fma.rn.f32 	%f243, %f228, 0f32A55E34, %f242;
	mul.f32 	%f244, %f238, 0f40400000;
	fma.rn.f32 	%f245, %f244, %f234, %f243;
	fma.rn.f32 	%f246, %f238, %f228, %f245;
	add.rn.f32 	%f247, %f239, %f246;
	neg.f32 	%f248, %f239;
	add.rn.f32 	%f249, %f247, %f248;
	neg.f32 	%f250, %f249;
	add.rn.f32 	%f251, %f246, %f250;
	mov.f32 	%f252, 0f40000000;
	mul.rn.f32 	%f253, %f247, %f252;
	neg.f32 	%f254, %f253;
	fma.rn.f32 	%f255, %f247, 0f40000000, %f254;
	fma.rn.f32 	%f256, %f251, 0f40000000, %f255;
	cvt.rni.f32.f32 	%f257, %f253;
	sub.f32 	%f258, %f253, %f257;
	add.f32 	%f259, %f258, %f256;
	fma.rn.f32 	%f260, %f259, 0f391FCB8E, 0f3AAF85ED;
	fma.rn.f32 	%f261, %f260, %f259, 0f3C1D9856;
	fma.rn.f32 	%f262, %f261, %f259, 0f3D6357BB;
	fma.rn.f32 	%f263, %f262, %f259, 0f3E75FDEC;
	fma.rn.f32 	%f264, %f263, %f259, 0f3F317218;
	fma.rn.f32 	%f265, %f264, %f259, 0f3F800000;
	cvt.rzi.s32.f32 	%r52, %f257;
	setp.gt.f32 	%p31, %f257, 0f00000000;
	selp.b32 	%r53, 0, -2097152000, %p31;
	add.s32 	%r54, %r53, 2130706432;
	mov.b32 	%f266, %r54;
	mul.f32 	%f267, %f265, %f266;
	shl.b32 	%r55, %r52, 23;
	sub.s32 	%r56, %r55, %r53;
	mov.b32 	%f268, %r56;
	mul.f32 	%f269, %f267, %f268;
	abs.f32 	%f270, %f253;
	setp.gt.f32 	%p32, %f270, 0f43180000;
	setp.lt.f32 	%p33, %f253, 0f00000000;
	selp.f32 	%f271, 0f00000000, 0f7F800000, %p33;
	selp.f32 	%f17, %f271, %f269, %p32;
	setp.eq.f32 	%p34, %f75, 0f00000000;
	setp.eq.f32 	%p35, %f217, 0f7F800000;
	or.pred  	%p2, %p34, %p35;
	add.f32 	%f272, %f75, %f75;
	mov.b32 	%r57, %f272;
	and.b32  	%r58, %r57, 2147483647;
	mov.b32 	%f18, %r58;
	abs.f32 	%f273, %f74;
	setp.lt.f32 	%p36, %f273, 0f00800000;
	mul.f32 	%f274, %f273, 0f4B800000;
	selp.f32 	%f275, %f274, %f273, %p36;
	selp.f32 	%f276, 0fC1C00000, 0f00000000, %p36;
	mov.b32 	%r59, %f275;
	add.s32 	%r60, %r59, -1060439283;
	and.b32  	%r61, %r60, -8388608;
	sub.s32 	%r62, %r59, %r61;
	mov.b32 	%f277, %r62;
	cvt.rn.f32.s32 	%f278, %r61;
	fma.rn.f32 	%f279, %f278, 0f34000000, %f276;
	add.f32 	%f280, %f277, 0fBF800000;
	add.f32 	%f281, %f277, 0f3F800000;
	rcp.approx.ftz.f32 	%f282, %f281;
	add.f32 	%f283, %f280, %f280;
	mul.f32 	%f284, %f283, %f282;
	mul.f32 	%f285, %f284, %f284;
	sub.f32 	%f286, %f280, %f284;
	add.f32 	%f287, %f286, %f286;
	neg.f32 	%f288, %f284;
	fma.rn.f32 	%f289, %f288, %f280, %f287;
	mul.rn.f32 	%f290, %f282, %f289;
	fma.rn.f32 	%f291, %f285, 0f3A2C32E4, 0f3B52E7DB;
	fma.rn.f32 	%f292, %f291, %f285, 0f3C93BB73;
	fma.rn.f32 	%f293, %f292, %f285, 0f3DF6384F;
	mul.rn.f32 	%f294, %f293, %f285;
	fma.rn.f32 	%f295, %f284, 0f3FB8AA3B, %f279;
	sub.f32 	%f296, %f279, %f295;
	fma.rn.f32 	%f297, %f284, 0f3FB8AA3B, %f296;
	fma.rn.f32 	%f298, %f290, 0f3FB8AA3B, %f297;
	fma.rn.f32 	%f299, %f284, 0f32A55E34, %f298;
	mul.f32 	%f300, %f294, 0f40400000;
	fma.rn.f32 	%f301, %f300, %f290, %f299;
	fma.rn.f32 	%f302, %f294, %f284, %f301;
	add.rn.f32 	%f303, %f295, %f302;
	neg.f32 	%f304, %f295;
	add.rn.f32 	%f305, %f303, %f304;
	neg.f32 	%f306, %f305;
	add.rn.f32 	%f307, %f302, %f306;
	mul.rn.f32 	%f308, %f303, %f252;
	neg.f32 	%f309, %f308;
	fma.rn.f32 	%f310, %f303, 0f40000000, %f309;
	fma.rn.f32 	%f311, %f307, 0f40000000, %f310;
	cvt.rni.f32.f32 	%f312, %f308;
	sub.f32 	%f313, %f308, %f312;
	add.f32 	%f314, %f313, %f311;
	fma.rn.f32 	%f315, %f314, 0f391FCB8E, 0f3AAF85ED;
	fma.rn.f32 	%f316, %f315, %f314, 0f3C1D9856;
	fma.rn.f32 	%f317, %f316, %f314, 0f3D6357BB;
	fma.rn.f32 	%f318, %f317, %f314, 0f3E75FDEC;
	fma.rn.f32 	%f319, %f318, %f314, 0f3F317218;
	fma.rn.f32 	%f320, %f319, %f314, 0f3F800000;
	cvt.rzi.s32.f32 	%r63, %f312;
	setp.gt.f32 	%p37, %f312, 0f00000000;
	selp.b32 	%r64, 0, -2097152000, %p37;
	add.s32 	%r65, %r64, 2130706432;
	mov.b32 	%f321, %r65;
	mul.f32 	%f322, %f320, %f321;
	shl.b32 	%r66, %r63, 23;
	sub.s32 	%r67, %r66, %r64;
	mov.b32 	%f323, %r67;
	mul.f32 	%f324, %f322, %f323;
	abs.f32 	%f325, %f308;
	setp.gt.f32 	%p38, %f325, 0f43180000;
	setp.lt.f32 	%p39, %f308, 0f00000000;
	selp.f32 	%f326, 0f00000000, 0f7F800000, %p39;
	selp.f32 	%f20, %f326, %f324, %p38;
	setp.eq.f32 	%p40, %f74, 0f00000000;
	setp.eq.f32 	%p41, %f273, 0f7F800000;
	or.pred  	%p3, %p40, %p41;
	add.f32 	%f327, %f74, %f74;
	mov.b32 	%r68, %f327;
	and.b32  	%r69, %r68, 2147483647;
	mov.b32 	%f21, %r69;
	add.rn.f32 	%f22, %f74, %f252;
	mul.wide.s32 	%rd37, %r14, 4;
	add.s64 	%rd9, %rd8, %rd37;
	sub.s32 	%r70, %r1, %r14;
	mul.wide.s32 	%rd38, %r70, 4;
	add.s64 	%rd10, %rd35, %rd38;
	add.s64 	%rd11, %rd7, %rd37;
	and.b32  	%r6, %r16, 3;
	setp.lt.u32 	%p42, %r16, 4;
	@%p42 bra 	$L__BB0_60;
	setp.nan.f32 	%p43, %f273, %f273;
	setp.eq.f32 	%p44, %f74, 0f3F800000;
	setp.nan.f32 	%p45, %f217, %f217;
	setp.eq.f32 	%p46, %f75, 0f3F800000;
	ld.global.f32 	%f592, [%rd7];
	selp.f32 	%f328, %f18, %f17, %p2;
	mov.f32 	%f329, 0f40000000;
	add.rn.f32 	%f330, %f75, %f329;
	selp.f32 	%f331, %f330, %f328, %p45;
	selp.f32 	%f24, 0f3F800000, %f331, %p46;
	selp.f32 	%f332, %f21, %f20, %p3;
	selp.f32 	%f333, %f22, %f332, %p43;
	selp.f32 	%f25, 0f3F800000, %f333, %p44;
	add.f32 	%f334, %f24, %f25;
	add.f32 	%f26, %f334, %f334;
	and.b32  	%r71, %r16, 2147483644;
	neg.s32 	%r107, %r71;
$L__BB0_16:
	st.global.f32 	[%rd8], %f592;
	@%p1 bra 	$L__BB0_18;
	ld.global.f32 	%f335, [%rd8+4];
	ld.global.f32 	%f336, [%rd8+-4];
	add.f32 	%f337, %f335, %f336;
	ld.global.f32 	%f338, [%rd9];
	ld.global.f32 	%f339, [%rd10];
	add.f32 	%f340, %f338, %f339;
	mul.f32 	%f341, %f25, %f340;
	fma.rn.f32 	%f342, %f24, %f337, %f341;
	ld.global.f32 	%f343, [%rd5];
	mul.f32 	%f344, %f25, %f343;
	mul.f32 	%f345, %f24, %f344;
	sub.f32 	%f346, %f342, %f345;
	div.rn.f32 	%f347, %f346, %f26;
	st.global.f32 	[%rd7], %f347;
	bra.uni 	$L__BB0_22;
$L__BB0_18:
	setp.ne.s32 	%p47, %r24, 0;
	@%p47 bra 	$L__BB0_20;
	ld.global.f32 	%f348, [%rd7+-4];
	st.global.f32 	[%rd7], %f348;
$L__BB0_20:
	setp.ne.s32 	%p48, %r3, 0;
	@%p48 bra 	$L__BB0_22;
	ld.global.f32 	%f349, [%rd7+4];
	st.global.f32 	[%rd7], %f349;
$L__BB0_22:
	setp.ge.s32 	%p49, %r1, %r14;
	@%p49 bra 	$L__BB0_24;
	ld.global.f32 	%f350, [%rd11];
	st.global.f32 	[%rd7], %f350;
$L__BB0_24:
	setp.ge.s32 	%p50, %r1, %r2;
	@%p50 bra 	$L__BB0_26;
	ld.global.f32 	%f588, [%rd7];
	bra.uni 	$L__BB0_27;
$L__BB0_26:
	mov.b32 	%r72, 0;
	st.global.u32 	[%rd7], %r72;
	mov.f32 	%f588, 0f00000000;
$L__BB0_27:
	st.global.f32 	[%rd8], %f588;
	@%p1 bra 	$L__BB0_29;
	ld.global.f32 	%f352, [%rd8+4];
	ld.global.f32 	%f353, [%rd8+-4];
	add.f32 	%f354, %f352, %f353;
	ld.global.f32 	%f355, [%rd9];
	ld.global.f32 	%f356, [%rd10];
	add.f32 	%f357, %f355, %f356;
	mul.f32 	%f358, %f25, %f357;
	fma.rn.f32 	%f359, %f24, %f354, %f358;
	ld.global.f32 	%f360, [%rd5];
	mul.f32 	%f361, %f25, %f360;
	mul.f32 	%f362, %f24, %f361;
	sub.f32 	%f363, %f359, %f362;
	div.rn.f32 	%f364, %f363, %f26;
	st.global.f32 	[%rd7], %f364;
	bra.uni 	$L__BB0_33;
$L__BB0_29:
	setp.ne.s32 	%p51, %r24, 0;
	@%p51 bra 	$L__BB0_31;
	ld.global.f32 	%f365, [%rd7+-4];
	st.global.f32 	[%rd7], %f365;
$L__BB0_31:
	setp.ne.s32 	%p52, %r3, 0;
	@%p52 bra 	$L__BB0_33;
	ld.global.f32 	%f366, [%rd7+4];
	st.global.f32 	[%rd7], %f366;
$L__BB0_33:
	@%p49 bra 	$L__BB0_35;
	ld.global.f32 	%f367, [%rd11];
	st.global.f32 	[%rd7], %f367;
$L__BB0_35:
	@%p50 bra 	$L__BB0_37;
	ld.global.f32 	%f589, [%rd7];
	bra.uni 	$L__BB0_38;
$L__BB0_37:
	mov.b32 	%r73, 0;
	st.global.u32 	[%rd7], %r73;
	mov.f32 	%f589, 0f00000000;
$L__BB0_38:
	st.global.f32 	[%rd8], %f589;
	@%p1 bra 	$L__BB0_40;
	ld.global.f32 	%f369, [%rd8+4];
	ld.global.f32 	%f370, [%rd8+-4];
	add.f32 	%f371, %f369, %f370;
	ld.global.f32 	%f372, [%rd9];
	ld.global.f32 	%f373, [%rd10];
	add.f32 	%f374, %f372, %f373;
	mul.f32 	%f375, %f25, %f374;
	fma.rn.f32 	%f376, %f24, %f371, %f375;
	ld.global.f32 	%f377, [%rd5];
	mul.f32 	%f378, %f25, %f377;
	mul.f32 	%f379, %f24, %f378;
	sub.f32 	%f380, %f376, %f379;
	div.rn.f32 	%f381, %f380, %f26;
	st.global.f32 	[%rd7], %f381;
	bra.uni 	$L__BB0_44;
$L__BB0_40:
	setp.ne.s32 	%p55, %r24, 0;
	@%p55 bra 	$L__BB0_42;
	ld.global.f32 	%f382, [%rd7+-4];
	st.global.f32 	[%rd7], %f382;
$L__BB0_42:
	setp.ne.s32 	%p56, %r3, 0;
	@%p56 bra 	$L__BB0_44;
	ld.global.f32 	%f383, [%rd7+4];
	st.global.f32 	[%rd7], %f383;
$L__BB0_44:
	@%p49 bra 	$L__BB0_46;
	ld.global.f32 	%f384, [%rd11];
	st.global.f32 	[%rd7], %f384;
$L__BB0_46:
	@%p50 bra 	$L__BB0_48;
	ld.global.f32 	%f592, [%rd7];
	bra.uni 	$L__BB0_49;
$L__BB0_48:
	mov.b32 	%r74, 0;
	st.global.u32 	[%rd7], %r74;
	mov.f32 	%f592, 0f00000000;
$L__BB0_49:
	st.global.f32 	[%rd8], %f592;
	@%p1 bra 	$L__BB0_51;
	ld.global.f32 	%f386, [%rd8+4];
	ld.global.f32 	%f387, [%rd8+-4];
	add.f32 	%f388, %f386, %f387;
	ld.global.f32 	%f389, [%rd9];
	ld.global.f32 	%f390, [%rd10];
	add.f32 	%f391, %f389, %f390;
	mul.f32 	%f392, %f25, %f391;
	fma.rn.f32 	%f393, %f24, %f388, %f392;
	ld.global.f32 	%f394, [%rd5];
	mul.f32 	%f395, %f25, %f394;
	mul.f32 	%f396, %f24, %f395;
	sub.f32 	%f397, %f393, %f396;
	div.rn.f32 	%f592, %f397, %f26;
	st.global.f32 	[%rd7], %f592;
	bra.uni 	$L__BB0_55;
$L__BB0_51:
	setp.ne.s32 	%p59, %r24, 0;
	@%p59 bra 	$L__BB0_53;
	ld.global.f32 	%f592, [%rd7+-4];
	st.global.f32 	[%rd7], %f592;
$L__BB0_53:
	setp.ne.s32 	%p60, %r3, 0;
	@%p60 bra 	$L__BB0_55;
	ld.global.f32 	%f592, [%rd7+4];
	st.global.f32 	[%rd7], %f592;
$L__BB0_55:
	@%p49 bra 	$L__BB0_57;
	ld.global.f32 	%f592, [%rd11];
	st.global.f32 	[%rd7], %f592;
$L__BB0_57:
	setp.lt.s32 	%p62, %r1, %r2;
	@%p62 bra 	$L__BB0_59;
	mov.b32 	%r75, 0;
	st.global.u32 	[%rd7], %r75;
	mov.f32 	%f592, 0f00000000;
$L__BB0_59:
	add.s32 	%r107, %r107, 4;
	setp.ne.s32 	%p63, %r107, 0;
	@%p63 bra 	$L__BB0_16;
$L__BB0_60:
	setp.eq.s32 	%p64, %r6, 0;
	@%p64 bra 	$L__BB0_73;
	setp.nan.f32 	%p65, %f273, %f273;
	setp.eq.f32 	%p66, %f74, 0f3F800000;
	setp.nan.f32 	%p67, %f217, %f217;
	setp.eq.f32 	%p68, %f75, 0f3F800000;
	ld.global.f32 	%f597, [%rd7];
	selp.f32 	%f399, %f18, %f17, %p2;
	mov.f32 	%f400, 0f40000000;
	add.rn.f32 	%f401, %f75, %f400;
	selp.f32 	%f402, %f401, %f399, %p67;
	selp.f32 	%f43, 0f3F800000, %f402, %p68;
	selp.f32 	%f403, %f21, %f20, %p3;
	selp.f32 	%f404, %f22, %f403, %p65;
	selp.f32 	%f44, 0f3F800000, %f404, %p66;
	add.f32 	%f405, %f43, %f44;
	add.f32 	%f45, %f405, %f405;
	neg.s32 	%r108, %r6;
$L__BB0_62:
	.pragma "nounroll";
	st.global.f32 	[%rd8], %f597;
	@%p1 bra 	$L__BB0_64;
	ld.global.f32 	%f406, [%rd8+4];
	ld.global.f32 	%f407, [%rd8+-4];
	add.f32 	%f408, %f406, %f407;
	ld.global.f32 	%f409, [%rd9];
	ld.global.f32 	%f410, [%rd10];
	add.f32 	%f411, %f409, %f410;
	mul.f32 	%f412, %f44, %f411;
	fma.rn.f32 	%f413, %f43, %f408, %f412;
	ld.global.f32 	%f414, [%rd5];
	mul.f32 	%f415, %f44, %f414;
	mul.f32 	%f416, %f43, %f415;
	sub.f32 	%f417, %f413, %f416;
	div.rn.f32 	%f597, %f417, %f45;
	st.global.f32 	[%rd7], %f597;
	bra.uni 	$L__BB0_68;
$L__BB0_64:
	setp.ne.s32 	%p69, %r24, 0;
	@%p69 bra 	$L__BB0_66;
	ld.global.f32 	%f597, [%rd7+-4];
	st.global.f32 	[%rd7], %f597;
$L__BB0_66:
	setp.ne.s32 	%p70, %r3, 0;
	@%p70 bra 	$L__BB0_68;
	ld.global.f32 	%f597, [%rd7+4];
	st.global.f32 	[%rd7], %f597;
$L__BB0_68:
	setp.ge.s32 	%p71, %r1, %r14;
	@%p71 bra 	$L__BB0_70;
	ld.global.f32 	%f597, [%rd11];
	st.global.f32 	[%rd7], %f597;
$L__BB0_70:
	setp.lt.s32 	%p72, %r1, %r2;
	@%p72 bra 	$L__BB0_72;
	mov.b32 	%r76, 0;
	st.global.u32 	[%rd7], %r76;
	mov.f32 	%f597, 0f00000000;
$L__BB0_72:
	add.s32 	%r108, %r108, 1;
	setp.ne.s32 	%p73, %r108, 0;
	@%p73 bra 	$L__BB0_62;
$L__BB0_73:
	ld.param.u64 	%rd53, [_Z6cavityiiiifffifiPfS_S_S_S_S_S__param_15];
	ld.param.u64 	%rd52, [_Z6cavityiiiifffifiPfS_S_S_S_S_S__param_14];
	ld.param.u64 	%rd51, [_Z6cavityiiiifffifiPfS_S_S_S_S_S__param_11];
	ld.global.f32 	%f419, [%rd4];
	cvta.to.global.u64 	%rd12, %rd52;
	mul.wide.s32 	%rd39, %r1, 4;
	add.s64 	%rd13, %rd12, %rd39;
	st.global.f32 	[%rd13], %f419;
	cvta.to.global.u64 	%rd40, %rd51;
	add.s64 	%rd14, %rd40, %rd39;
	ld.global.f32 	%f420, [%rd14];
	cvta.to.global.u64 	%rd15, %rd53;
	add.s64 	%rd16, %rd15, %rd39;
	st.global.f32 	[%rd16], %f420;
	@%p1 bra 	$L__BB0_85;
	ld.param.f32 	%f584, [_Z6cavityiiiifffifiPfS_S_S_S_S_S__param_8];
	ld.param.u32 	%r106, [_Z6cavityiiiifffifiPfS_S_S_S_S_S__param_7];
	ld.global.f32 	%f55, [%rd13];
	mul.f32 	%f422, %f76, %f55;
	div.rn.f32 	%f423, %f422, %f74;
	ld.global.f32 	%f56, [%rd13+-4];
	sub.f32 	%f424, %f55, %f56;
	mul.f32 	%f425, %f423, %f424;
	sub.f32 	%f426, %f55, %f425;
	div.rn.f32 	%f427, %f422, %f75;
	sub.s32 	%r13, %r1, %r14;
	mul.wide.s32 	%rd41, %r13, 4;
	add.s64 	%rd42, %rd12, %rd41;
	ld.global.f32 	%f57, [%rd42];
	sub.f32 	%f428, %f55, %f57;
	mul.f32 	%f429, %f427, %f428;
	sub.f32 	%f430, %f426, %f429;
	shl.b32 	%r77, %r106, 1;
	cvt.rn.f32.s32 	%f431, %r77;
	mul.f32 	%f432, %f74, %f431;
	div.rn.f32 	%f58, %f76, %f432;
	mul.wide.s32 	%rd43, %r1, 4;
	add.s64 	%rd17, %rd1, %rd43;
	ld.global.f32 	%f433, [%rd17+4];
	ld.global.f32 	%f434, [%rd17+-4];
	sub.f32 	%f435, %f433, %f434;
	mul.f32 	%f436, %f58, %f435;
	sub.f32 	%f59, %f430, %f436;
	mul.f32 	%f60, %f76, %f584;
	abs.f32 	%f61, %f74;
	setp.eq.f32 	%p74, %f74, 0f3F800000;
	mov.f32 	%f600, 0f3F800000;
	@%p74 bra 	$L__BB0_79;
	setp.num.f32 	%p75, %f61, %f61;
	@%p75 bra 	$L__BB0_77;
	mov.f32 	%f492, 0f40000000;
	add.rn.f32 	%f600, %f74, %f492;
	bra.uni 	$L__BB0_79;
$L__BB0_77:
	setp.lt.f32 	%p76, %f61, 0f00800000;
	mul.f32 	%f437, %f61, 0f4B800000;
	selp.f32 	%f438, %f437, %f61, %p76;
	mov.b32 	%r78, %f438;
	add.s32 	%r79, %r78, -1060439283;
	and.b32  	%r80, %r79, -8388608;
	sub.s32 	%r81, %r78, %r80;
	mov.b32 	%f439, %r81;
	cvt.rn.f32.s32 	%f440, %r80;
	selp.f32 	%f441, 0fC1C00000, 0f00000000, %p76;
	fma.rn.f32 	%f442, %f440, 0f34000000, %f441;
	add.f32 	%f443, %f439, 0fBF800000;
	add.f32 	%f444, %f439, 0f3F800000;
	rcp.approx.ftz.f32 	%f445, %f444;
	add.f32 	%f446, %f443, %f443;
	mul.f32 	%f447, %f446, %f445;
	mul.f32 	%f448, %f447, %f447;
	neg.f32 	%f449, %f447;
	sub.f32 	%f450, %f443, %f447;
	add.f32 	%f451, %f450, %f450;
	fma.rn.f32 	%f452, %f449, %f443, %f451;
	mul.rn.f32 	%f453, %f445, %f452;
	fma.rn.f32 	%f454, %f448, 0f3A2C32E4, 0f3B52E7DB;
	fma.rn.f32 	%f455, %f454, %f448, 0f3C93BB73;
	fma.rn.f32 	%f456, %f455, %f448, 0f3DF6384F;
	mul.rn.f32 	%f457, %f456, %f448;
	fma.rn.f32 	%f458, %f447, 0f3FB8AA3B, %f442;
	mul.f32 	%f459, %f457, 0f40400000;
	sub.f32 	%f460, %f442, %f458;
	fma.rn.f32 	%f461, %f447, 0f3FB8AA3B, %f460;
	fma.rn.f32 	%f462, %f453, 0f3FB8AA3B, %f461;
	fma.rn.f32 	%f463, %f447, 0f32A55E34, %f462;
	fma.rn.f32 	%f464, %f459, %f453, %f463;
	fma.rn.f32 	%f465, %f457, %f447, %f464;
	add.rn.f32 	%f466, %f458, %f465;
	mov.f32 	%f467, 0f40000000;
	mul.rn.f32 	%f468, %f466, %f467;
	cvt.rni.f32.f32 	%f469, %f468;
	sub.f32 	%f470, %f468, %f469;
	neg.f32 	%f471, %f468;
	fma.rn.f32 	%f472, %f466, 0f40000000, %f471;
	neg.f32 	%f473, %f458;
	add.rn.f32 	%f474, %f466, %f473;
	neg.f32 	%f475, %f474;
	add.rn.f32 	%f476, %f465, %f475;
	fma.rn.f32 	%f477, %f476, 0f40000000, %f472;
	add.f32 	%f478, %f470, %f477;
	setp.gt.f32 	%p77, %f469, 0f00000000;
	selp.b32 	%r82, 0, -2097152000, %p77;
	setp.neu.f32 	%p78, %f74, 0f00000000;
	setp.neu.f32 	%p79, %f61, 0f7F800000;
	setp.lt.f32 	%p80, %f468, 0f00000000;
	selp.f32 	%f479, 0f00000000, 0f7F800000, %p80;
	abs.f32 	%f480, %f468;
	setp.gt.f32 	%p81, %f480, 0f43180000;
	cvt.rzi.s32.f32 	%r83, %f469;
	shl.b32 	%r84, %r83, 23;
	sub.s32 	%r85, %r84, %r82;
	mov.b32 	%f481, %r85;
	add.s32 	%r86, %r82, 2130706432;
	mov.b32 	%f482, %r86;
	fma.rn.f32 	%f483, %f478, 0f391FCB8E, 0f3AAF85ED;
	fma.rn.f32 	%f484, %f483, %f478, 0f3C1D9856;
	fma.rn.f32 	%f485, %f484, %f478, 0f3D6357BB;
	fma.rn.f32 	%f486, %f485, %f478, 0f3E75FDEC;
	fma.rn.f32 	%f487, %f486, %f478, 0f3F317218;
	fma.rn.f32 	%f488, %f487, %f478, 0f3F800000;
	mul.f32 	%f489, %f488, %f482;
	mul.f32 	%f490, %f489, %f481;
	selp.f32 	%f600, %f479, %f490, %p81;
	and.pred  	%p82, %p78, %p79;
	@%p82 bra 	$L__BB0_79;
	add.f32 	%f491, %f74, %f74;
	mov.b32 	%r87, %f491;
	and.b32  	%r88, %r87, 2147483647;
	mov.b32 	%f600, %r88;
$L__BB0_79:
	div.rn.f32 	%f66, %f60, %f600;
	ld.global.f32 	%f494, [%rd13+4];
	add.f32 	%f67, %f55, %f55;
	sub.f32 	%f495, %f494, %f67;
	add.f32 	%f496, %f56, %f495;
	fma.rn.f32 	%f68, %f66, %f496, %f59;
	abs.f32 	%f69, %f75;
	setp.eq.f32 	%p83, %f75, 0f3F800000;
	mov.f32 	%f601, 0f3F800000;
	@%p83 bra 	$L__BB0_84;
	setp.num.f32 	%p84, %f69, %f69;
	@%p84 bra 	$L__BB0_82;
	mov.f32 	%f552, 0f40000000;
	add.rn.f32 	%f601, %f75, %f552;
	bra.uni 	$L__BB0_84;
$L__BB0_82:
	setp.lt.f32 	%p85, %f69, 0f00800000;
	mul.f32 	%f497, %f69, 0f4B800000;
	selp.f32 	%f498, %f497, %f69, %p85;
	mov.b32 	%r89, %f498;
	add.s32 	%r90, %r89, -1060439283;
	and.b32  	%r91, %r90, -8388608;
	sub.s32 	%r92, %r89, %r91;
	mov.b32 	%f499, %r92;
	cvt.rn.f32.s32 	%f500, %r91;
	selp.f32 	%f501, 0fC1C00000, 0f00000000, %p85;
	fma.rn.f32 	%f502, %f500, 0f34000000, %f501;
	add.f32 	%f503, %f499, 0fBF800000;
	add.f32 	%f504, %f499, 0f3F800000;
	rcp.approx.ftz.f32 	%f505, %f504;
	add.f32 	%f506, %f503, %f503;
	mul.f32 	%f507, %f506, %f505;
	mul.f32 	%f508, %f507, %f507;
	neg.f32 	%f509, %f507;
	sub.f32 	%f510, %f503, %f507;
	add.f32 	%f511, %f510, %f510;
	fma.rn.f32 	%f512, %f509, %f503, %f511;
	mul.rn.f32 	%f513, %f505, %f512;
	fma.rn.f32 	%f514, %f508, 0f3A2C32E4, 0f3B52E7DB;
	fma.rn.f32 	%f515, %f514, %f508, 0f3C93BB73;
	fma.rn.f32 	%f516, %f515, %f508, 0f3DF6384F;
	mul.rn.f32 	%f517, %f516, %f508;
	fma.rn.f32 	%f518, %f507, 0f3FB8AA3B, %f502;
	mul.f32 	%f519, %f517, 0f40400000;
	sub.f32 	%f520, %f502, %f518;
	fma.rn.f32 	%f521, %f507, 0f3FB8AA3B, %f520;
	fma.rn.f32 	%f522, %f513, 0f3FB8AA3B, %f521;
	fma.rn.f32 	%f523, %f507, 0f32A55E34, %f522;
	fma.rn.f32 	%f524, %f519, %f513, %f523;
	fma.rn.f32 	%f525, %f517, %f507, %f524;
	add.rn.f32 	%f526, %f518, %f525;
	mov.f32 	%f527, 0f40000000;
	mul.rn.f32 	%f528, %f526, %f527;
	cvt.rni.f32.f32 	%f529, %f528;
	sub.f32 	%f530, %f528, %f529;
	neg.f32 	%f531, %f528;
	fma.rn.f32 	%f532, %f526, 0f40000000, %f531;
	neg.f32 	%f533, %f518;
	add.rn.f32 	%f534, %f526, %f533;
	neg.f32 	%f535, %f534;
	add.rn.f32 	%f536, %f525, %f535;
	fma.rn.f32 	%f537, %f536, 0f40000000, %f532;
	add.f32 	%f538, %f530, %f537;
	setp.gt.f32 	%p86, %f529, 0f00000000;
	selp.b32 	%r93, 0, -2097152000, %p86;
	setp.neu.f32 	%p87, %f75, 0f00000000;
	setp.neu.f32 	%p88, %f69, 0f7F800000;
	setp.lt.f32 	%p89, %f528, 0f00000000;
	selp.f32 	%f539, 0f00000000, 0f7F800000, %p89;
	abs.f32 	%f540, %f528;
	setp.gt.f32 	%p90, %f540, 0f43180000;
	cvt.rzi.s32.f32 	%r94, %f529;
	shl.b32 	%r95, %r94, 23;
	sub.s32 	%r96, %r95, %r93;
	mov.b32 	%f541, %r96;
	add.s32 	%r97, %r93, 2130706432;
	mov.b32 	%f542, %r97;
	fma.rn.f32 	%f543, %f538, 0f391FCB8E, 0f3AAF85ED;
	fma.rn.f32 	%f544, %f543, %f538, 0f3C1D9856;
	fma.rn.f32 	%f545, %f544, %f538, 0f3D6357BB;
	fma.rn.f32 	%f546, %f545, %f538, 0f3E75FDEC;
	fma.rn.f32 	%f547, %f546, %f538, 0f3F317218;
	fma.rn.f32 	%f548, %f547, %f538, 0f3F800000;
	mul.f32 	%f549, %f548, %f542;
	mul.f32 	%f550, %f549, %f541;
	selp.f32 	%f601, %f539, %f550, %p90;
	and.pred  	%p91, %p87, %p88;
	@%p91 bra 	$L__BB0_84;
	add.f32 	%f551, %f75, %f75;
	mov.b32 	%r98, %f551;
	and.b32  	%r99, %r98, 2147483647;
	mov.b32 	%f601, %r99;
$L__BB0_84:
	div.rn.f32 	%f553, %f60, %f601;
	mul.wide.s32 	%rd44, %r14, 4;
	add.s64 	%rd45, %rd13, %rd44;
	ld.global.f32 	%f554, [%rd45];
	sub.f32 	%f555, %f554, %f67;
	add.f32 	%f556, %f57, %f555;
	fma.rn.f32 	%f557, %f553, %f556, %f68;
	st.global.f32 	[%rd4], %f557;
	ld.global.f32 	%f558, [%rd16];
	mul.f32 	%f559, %f76, %f558;
	div.rn.f32 	%f560, %f559, %f74;
	ld.global.f32 	%f561, [%rd16+-4];
	sub.f32 	%f562, %f558, %f561;
	mul.f32 	%f563, %f560, %f562;
	sub.f32 	%f564, %f558, %f563;
	div.rn.f32 	%f565, %f559, %f75;
	mul.wide.s32 	%rd46, %r13, 4;
	add.s64 	%rd47, %rd15, %rd46;
	ld.global.f32 	%f566, [%rd47];
	sub.f32 	%f567, %f558, %f566;
	mul.f32 	%f568, %f565, %f567;
	sub.f32 	%f569, %f564, %f568;
	add.s64 	%rd48, %rd17, %rd44;
	ld.global.f32 	%f570, [%rd48];
	add.s64 	%rd49, %rd1, %rd46;
	ld.global.f32 	%f571, [%rd49];
	sub.f32 	%f572, %f570, %f571;
	mul.f32 	%f573, %f58, %f572;
	sub.f32 	%f574, %f569, %f573;
	ld.global.f32 	%f575, [%rd16+4];
	add.f32 	%f576, %f558, %f558;
	sub.f32 	%f577, %f575, %f576;
	add.f32 	%f578, %f561, %f577;
	fma.rn.f32 	%f579, %f66, %f578, %f574;
	add.s64 	%rd50, %rd16, %rd44;
	ld.global.f32 	%f580, [%rd50];
	sub.f32 	%f581, %f580, %f576;
	add.f32 	%f582, %f566, %f581;
	fma.rn.f32 	%f583, %f553, %f582, %f579;
	st.global.f32 	[%rd14], %f583;
	bra.uni 	$L__BB0_89;
$L__BB0_85:
	setp.ne.s32 	%p92, %r3, 0;
	@%p92 bra 	$L__BB0_87;
	mov.b32 	%r100, 0;
	st.global.u32 	[%rd14], %r100;
	st.global.u32 	[%rd4], %r100;
$L__BB0_87:
	setp.ne.s32 	%p93, %r24, 0;
	@%p93 bra 	$L__BB0_89;
	mov.b32 	%r101, 0;
	st.global.u32 	[%rd14], %r101;
	st.global.u32 	[%rd4], %r101;
$L__BB0_89:
	setp.ge.s32 	%p94, %r1, %r14;
	@%p94 bra 	$L__BB0_91;
	mov.b32 	%r102, 0;
	st.global.u32 	[%rd14], %r102;
	st.global.u32 	[%rd4], %r102;
$L__BB0_91:
	setp.lt.s32 	%p95, %r1, %r2;
	@%p95 bra 	$L__BB0_93;
	mov.b32 	%r103, 1065353216;
	st.global.u32 	[%rd4], %r103;
	mov.b32 	%r104, 0;
	st.global.u32 	[%rd14], %r104;
$L__BB0_93:
	ret;

}


// ===== COMPILED SASS (sm_100) =====

	.target	sm_100

	.elftype	@"ET_EXEC"


//--------------------- .note.nv.tkinfo           --------------------------
	.section	.note.nv.tkinfo,"",@"SHT_NOTE"
	.sectionflags	@"SHF_NOTE_NV_TKINFO"
	.tkinfo
        /*0018*/ 	.word	0x00000002
        /*0030*/ 	.string	""
        /*0030*/ 	.string	"ptxas"
        /*0030*/ 	.string	"Cuda compilation tools, release 13.0, V13.0.88"
        /*0030*/ 	.string	"Build cuda_13.0.r13.0/compiler.36424714_0"
        /*0030*/ 	.string	"-arch sm_100 -m 64 "



//--------------------- .note.nv.cuinfo           --------------------------
	.section	.note.nv.cuinfo,"",@"SHT_NOTE"
	.sectionflags	@"SHF_NOTE_NV_CUINFO"
        /*0018*/ 	.short	0x0002
        /*001a*/ 	.short	0x0064
        /*001c*/ 	.short	0x0082
	.zero		2


//--------------------- .nv.info                  --------------------------
	.section	.nv.info,"",@"SHT_CUDA_INFO"
	.align	4


	//----- nvinfo : EIATTR_REGCOUNT
	.align		4
        /*0000*/ 	.byte	0x04, 0x2f
        /*0002*/ 	.short	(.L_1 - .L_0)
	.align		4
.L_0:
        /*0004*/ 	.word	index@(_Z6cavityiiiifffifiPfS_S_S_S_S_S_)
        /*0008*/ 	.word	0x00000029


	//----- nvinfo : EIATTR_FRAME_SIZE
	.align		4
.L_1:
        /*000c*/ 	.byte	0x04, 0x11
        /*000e*/ 	.short	(.L_3 - .L_2)
	.align		4
.L_2:
        /*0010*/ 	.word	index@($__internal_1_$__cuda_sm3x_div_rn_noftz_f32_slowpath)
        /*0014*/ 	.word	0x00000000


	//----- nvinfo : EIATTR_FRAME_SIZE
	.align		4
.L_3:
        /*0018*/ 	.byte	0x04, 0x11
        /*001a*/ 	.short	(.L_5 - .L_4)
	.align		4
.L_4:
        /*001c*/ 	.word	index@($__internal_0_$__cuda_sm20_rcp_rn_f32_slowpath)
        /*0020*/ 	.word	0x00000000


	//----- nvinfo : EIATTR_FRAME_SIZE
	.align		4
.L_5:
        /*0024*/ 	.byte	0x04, 0x11
        /*0026*/ 	.short	(.L_7 - .L_6)
	.align		4
.L_6:
        /*0028*/ 	.word	index@(_Z6cavityiiiifffifiPfS_S_S_S_S_S_)
        /*002c*/ 	.word	0x00000000


	//----- nvinfo : EIATTR_MIN_STACK_SIZE
	.align		4
.L_7:
        /*0030*/ 	.byte	0x04, 0x12
        /*0032*/ 	.short	(.L_9 - .L_8)
	.align		4
.L_8:
        /*0034*/ 	.word	index@(_Z6cavityiiiifffifiPfS_S_S_S_S_S_)
        /*0038*/ 	.word	0x00000000
.L_9:


//--------------------- .nv.compat                --------------------------
	.section	.nv.compat,"",@"SHT_CUDA_COMPAT_INFO"
	.align	4
        /*0000*/ 	.byte	0x02, 0x09, 0x00, 0x00, 0x02, 0x02, 0x01, 0x00, 0x02, 0x05, 0x05, 0x00, 0x03, 0x07, 0x01, 0x01
        /*0010*/ 	.byte	0x02, 0x03, 0x00, 0x00, 0x02, 0x06, 0x01, 0x00, 0x04, 0x0b, 0x08, 0x00, 0x01, 0x00, 0x00, 0x00
        /*0020*/ 	.byte	0x00, 0x00, 0x00, 0x00


//--------------------- .nv.info._Z6cavityiiiifffifiPfS_S_S_S_S_S_ --------------------------
	.section	.nv.info._Z6cavityiiiifffifiPfS_S_S_S_S_S_,"",@"SHT_CUDA_INFO"
	.sectionflags	@""
	.align	4


	//----- nvinfo : EIATTR_CUDA_API_VERSION
	.align		4
        /*0000*/ 	.byte	0x04, 0x37
        /*0002*/ 	.short	(.L_11 - .L_10)
.L_10:
        /*0004*/ 	.word	0x00000082


	//----- nvinfo : EIATTR_KPARAM_INFO
	.align		4
.L_11:
        /*0008*/ 	.byte	0x04, 0x17
        /*000a*/ 	.short	(.L_13 - .L_12)
.L_12:
        /*000c*/ 	.word	0x00000000
        /*0010*/ 	.short	0x0010
        /*0012*/ 	.short	0x0058
        /*0014*/ 	.byte	0x00, 0xf5, 0x21, 0x00


	//----- nvinfo : EIATTR_KPARAM_INFO
	.align		4
.L_13:
        /*0018*/ 	.byte	0x04, 0x17
        /*001a*/ 	.short	(.L_15 - .L_14)
.L_14:
        /*001c*/ 	.word	0x00000000
        /*0020*/ 	.short	0x000f
        /*0022*/ 	.short	0x0050
        /*0024*/ 	.byte	0x00, 0xf5, 0x21, 0x00


	//----- nvinfo : EIATTR_KPARAM_INFO
	.align		4
.L_15:
        /*0028*/ 	.byte	0x04, 0x17
        /*002a*/ 	.short	(.L_17 - .L_16)
.L_16:
        /*002c*/ 	.word	0x00000000
        /*0030*/ 	.short	0x000e
        /*0032*/ 	.short	0x0048
        /*0034*/ 	.byte	0x00, 0xf5, 0x21, 0x00


	//----- nvinfo : EIATTR_KPARAM_INFO
	.align		4
.L_17:
        /*0038*/ 	.byte	0x04, 0x17
        /*003a*/ 	.short	(.L_19 - .L_18)
.L_18:
        /*003c*/ 	.word	0x00000000
        /*0040*/ 	.short	0x000d
        /*0042*/ 	.short	0x0040
        /*0044*/ 	.byte	0x00, 0xf5, 0x21, 0x00


	//----- nvinfo : EIATTR_KPARAM_INFO
	.align		4
.L_19:
        /*0048*/ 	.byte	0x04, 0x17
        /*004a*/ 	.short	(.L_21 - .L_20)
.L_20:
        /*004c*/ 	.word	0x00000000
        /*0050*/ 	.short	0x000c
        /*0052*/ 	.short	0x0038
        /*0054*/ 	.byte	0x00, 0xf5, 0x21, 0x00


	//----- nvinfo : EIATTR_KPARAM_INFO
	.align		4
.L_21:
        /*0058*/ 	.byte	0x04, 0x17
        /*005a*/ 	.short	(.L_23 - .L_22)
.L_22:
        /*005c*/ 	.word	0x00000000
        /*0060*/ 	.short	0x000b
        /*0062*/ 	.short	0x0030
        /*0064*/ 	.byte	0x00, 0xf5, 0x21, 0x00


	//----- nvinfo : EIATTR_KPARAM_INFO
	.align		4
.L_23:
        /*0068*/ 	.byte	0x04, 0x17
        /*006a*/ 	.short	(.L_25 - .L_24)
.L_24:
        /*006c*/ 	.word	0x00000000
        /*0070*/ 	.short	0x000a
        /*0072*/ 	.short	0x0028
        /*0074*/ 	.byte	0x00, 0xf5, 0x21, 0x00


	//----- nvinfo : EIATTR_KPARAM_INFO
	.align		4
.L_25:
        /*0078*/ 	.byte	0x04, 0x17
        /*007a*/ 	.short	(.L_27 - .L_26)
.L_26:
        /*007c*/ 	.word	0x00000000
        /*0080*/ 	.short	0x0009
        /*0082*/ 	.short	0x0024
        /*0084*/ 	.byte	0x00, 0xf0, 0x11, 0x00


	//----- nvinfo : EIATTR_KPARAM_INFO
	.align		4
.L_27:
        /*0088*/ 	.byte	0x04, 0x17
        /*008a*/ 	.short	(.L_29 - .L_28)
.L_28:
        /*008c*/ 	.word	0x00000000
        /*0090*/ 	.short	0x0008
        /*0092*/ 	.short	0x0020
        /*0094*/ 	.byte	0x00, 0xf0, 0x11, 0x00


	//----- nvinfo : EIATTR_KPARAM_INFO
	.align		4
.L_29:
        /*0098*/ 	.byte	0x04, 0x17
        /*009a*/ 	.short	(.L_31 - .L_30)
.L_30:
        /*009c*/ 	.word	0x00000000
        /*00a0*/ 	.short	0x0007
        /*00a2*/ 	.short	0x001c
        /*00a4*/ 	.byte	0x00, 0xf0, 0x11, 0x00


	//----- nvinfo : EIATTR_KPARAM_INFO
	.align		4
.L_31:
        /*00a8*/ 	.byte	0x04, 0x17
        /*00aa*/ 	.short	(.L_33 - .L_32)
.L_32:
        /*00ac*/ 	.word	0x00000000
        /*00b0*/ 	.short	0x0006
        /*00b2*/ 	.short	0x0018
        /*00b4*/ 	.byte	0x00, 0xf0, 0x11, 0x00


	//----- nvinfo : EIATTR_KPARAM_INFO
	.align		4
.L_33:
        /*00b8*/ 	.byte	0x04, 0x17
        /*00ba*/ 	.short	(.L_35 - .L_34)
.L_34:
        /*00bc*/ 	.word	0x00000000
        /*00c0*/ 	.short	0x0005
        /*00c2*/ 	.short	0x0014
        /*00c4*/ 	.byte	0x00, 0xf0, 0x11, 0x00


	//----- nvinfo : EIATTR_KPARAM_INFO
	.align		4
.L_35:
        /*00c8*/ 	.byte	0x04, 0x17
        /*00ca*/ 	.short	(.L_37 - .L_36)
.L_36:
        /*00cc*/ 	.word	0x00000000
        /*00d0*/ 	.short	0x0004
        /*00d2*/ 	.short	0x0010
        /*00d4*/ 	.byte	0x00, 0xf0, 0x11, 0x00


	//----- nvinfo : EIATTR_KPARAM_INFO
	.align		4
.L_37:
        /*00d8*/ 	.byte	0x04, 0x17
        /*00da*/ 	.short	(.L_39 - .L_38)
.L_38:
        /*00dc*/ 	.word	0x00000000
        /*00e0*/ 	.short	0x0003
        /*00e2*/ 	.short	0x000c
        /*00e4*/ 	.byte	0x00, 0xf0, 0x11, 0x00


	//----- nvinfo : EIATTR_KPARAM_INFO
	.align		4
.L_39:
        /*00e8*/ 	.byte	0x04, 0x17
        /*00ea*/ 	.short	(.L_41 - .L_40)
.L_40:
        /*00ec*/ 	.word	0x00000000
        /*00f0*/ 	.short	0x0002
        /*00f2*/ 	.short	0x0008
        /*00f4*/ 	.byte	0x00, 0xf0, 0x11, 0x00


	//----- nvinfo : EIATTR_KPARAM_INFO
	.align		4
.L_41:
        /*00f8*/ 	.byte	0x04, 0x17
        /*00fa*/ 	.short	(.L_43 - .L_42)
.L_42:
        /*00fc*/ 	.word	0x00000000
        /*0100*/ 	.short	0x0001
        /*0102*/ 	.short	0x0004
        /*0104*/ 	.byte	0x00, 0xf0, 0x11, 0x00


	//----- nvinfo : EIATTR_KPARAM_INFO
	.align		4
.L_43:
        /*0108*/ 	.byte	0x04, 0x17
        /*010a*/ 	.short	(.L_45 - .L_44)
.L_44:
        /*010c*/ 	.word	0x00000000
        /*0110*/ 	.short	0x0000
        /*0112*/ 	.short	0x0000
        /*0114*/ 	.byte	0x00, 0xf0, 0x11, 0x00


	//----- nvinfo : EIATTR_SPARSE_MMA_MASK
	.align		4
.L_45:
        /*0118*/ 	.byte	0x03, 0x50
        /*011a*/ 	.short	0x0000


	//----- nvinfo : EIATTR_MAXREG_COUNT
	.align		4
        /*011c*/ 	.byte	0x03, 0x1b
        /*011e*/ 	.short	0x00ff


	//----- nvinfo : EIATTR_MERCURY_ISA_VERSION
	.align		4
        /*0120*/ 	.byte	0x03, 0x5f
        /*0122*/ 	.short	0x0101


	//----- nvinfo : EIATTR_VRC_CTA_INIT_COUNT
	.align		4
        /*0124*/ 	.byte	0x02, 0x4a
	.zero		1
	.zero		1


	//----- nvinfo : EIATTR_EXIT_INSTR_OFFSETS
	.align		4
        /*0128*/ 	.byte	0x04, 0x1c
        /*012a*/ 	.short	(.L_47 - .L_46)


	//   ....[0]....
.L_46:
        /*012c*/ 	.word	0x00000070


	//   ....[1]....
        /*0130*/ 	.word	0x00004370


	//   ....[2]....
        /*0134*/ 	.word	0x000043b0


	//----- nvinfo : EIATTR_CRS_STACK_SIZE
	.align		4
.L_47:
        /*0138*/ 	.byte	0x04, 0x1e
        /*013a*/ 	.short	(.L_49 - .L_48)
.L_48:
        /*013c*/ 	.word	0x00000000


	//----- nvinfo : EIATTR_CBANK_PARAM_SIZE
	.align		4
.L_49:
        /*0140*/ 	.byte	0x03, 0x19
        /*0142*/ 	.short	0x0060


	//----- nvinfo : EIATTR_PARAM_CBANK
	.align		4
        /*0144*/ 	.byte	0x04, 0x0a
        /*0146*/ 	.short	(.L_51 - .L_50)
	.align		4
.L_50:
        /*0148*/ 	.word	index@(.nv.constant0._Z6cavityiiiifffifiPfS_S_S_S_S_S_)
        /*014c*/ 	.short	0x0380
        /*014e*/ 	.short	0x0060


	//----- nvinfo : EIATTR_SW_WAR
	.align		4
.L_51:
        /*0150*/ 	.byte	0x04, 0x36
        /*0152*/ 	.short	(.L_53 - .L_52)
.L_52:
        /*0154*/ 	.word	0x00000008
.L_53:


//--------------------- .nv.callgraph             --------------------------
	.section	.nv.callgraph,"",@"SHT_CUDA_CALLGRAPH"
	.align	4
	.sectionentsize	8
	.align		4
        /*0000*/ 	.word	0x00000000
	.align		4
        /*0004*/ 	.word	0xffffffff
	.align		4
        /*0008*/ 	.word	0x00000000
	.align		4
        /*000c*/ 	.word	0xfffffffe
	.align		4
        /*0010*/ 	.word	0x00000000
	.align		4
        /*0014*/ 	.word	0xfffffffd
	.align		4
        /*0018*/ 	.word	0x00000000
	.align		4
        /*001c*/ 	.word	0xfffffffc


//--------------------- .text._Z6cavityiiiifffifiPfS_S_S_S_S_S_ --------------------------
	.section	.text._Z6cavityiiiifffifiPfS_S_S_S_S_S_,"ax",@progbits
	.align	128
        .global         _Z6cavityiiiifffifiPfS_S_S_S_S_S_
        .type           _Z6cavityiiiifffifiPfS_S_S_S_S_S_,@function
        .size           _Z6cavityiiiifffifiPfS_S_S_S_S_S_,(.L_x_106 - _Z6cavityiiiifffifiPfS_S_S_S_S_S_)
        .other          _Z6cavityiiiifffifiPfS_S_S_S_S_S_,@"STO_CUDA_ENTRY STV_DEFAULT"
_Z6cavityiiiifffifiPfS_S_S_S_S_S_:
.text._Z6cavityiiiifffifiPfS_S_S_S_S_S_:
[----:B------:R-:W-:Y:S01]  /*0000*/  LDC R1, c[0x0][0x37c] ;  /* 0x0000df00ff017b82 */ /* 0x000fe20000000800 */
[----:B------:R-:W0:Y:S07]  /*0010*/  S2R R0, SR_TID.X ;  /* 0x0000000000007919 */ /* 0x000e2e0000002100 */
[----:B------:R-:W0:Y:S01]  /*0020*/  S2UR UR4, SR_CTAID.X ;  /* 0x00000000000479c3 */ /* 0x000e220000002500 */
[----:B------:R-:W1:Y:S07]  /*0030*/  LDCU UR5, c[0x0][0x3a4] ;  /* 0x00007480ff0577ac */ /* 0x000e6e0008000800 */
[----:B------:R-:W0:Y:S02]  /*0040*/  LDC R9, c[0x0][0x360] ;  /* 0x0000d800ff097b82 */ /* 0x000e240000000800 */
[----:B0-----:R-:W-:-:S05]  /*0050*/  IMAD R9, R9, UR4, R0 ;  /* 0x0000000409097c24 */ /* 0x001fca000f8e0200 */
[----:B-1----:R-:W-:-:S13]  /*0060*/  ISETP.GE.AND P0, PT, R9, UR5, PT ;  /* 0x0000000509007c0c */ /* 0x002fda000bf06270 */
[----:B------:R-:W-:Y:S05]  /*0070*/  @P0 EXIT ;  /* 0x000000000000094d */ /* 0x000fea0003800000 */
[----:B------:R-:W0:Y:S01]  /*0080*/  LDC.64 R2, c[0x0][0x380] ;  /* 0x0000e000ff027b82 */ /* 0x000e220000000a00 */
[C---:B------:R-:W-:Y:S01]  /*0090*/  IADD3 R6, PT, PT, R9.reuse, 0x1, RZ ;  /* 0x0000000109067810 */ /* 0x040fe20007ffe0ff */
[----:B------:R-:W1:Y:S01]  /*00a0*/  LDCU.64 UR6, c[0x0][0x358] ;  /* 0x00006b00ff0677ac */ /* 0x000e620008000a00 */
[----:B------:R-:W-:Y:S01]  /*00b0*/  ISETP.GE.AND P2, PT, R9, RZ, PT ;  /* 0x000000ff0900720c */ /* 0x000fe20003f46270 */
[----:B------:R-:W-:Y:S01]  /*00c0*/  BSSY.RECONVERGENT B2, `(.L_x_0) ;  /* 0x0000121000027945 */ /* 0x000fe20003800200 */
[----:B------:R-:W-:Y:S02]  /*00d0*/  IABS R10, R6 ;  /* 0x00000006000a7213 */ /* 0x000fe40000000000 */
[----:B------:R-:W-:Y:S01]  /*00e0*/  ISETP.GE.AND P3, PT, R6, RZ, PT ;  /* 0x000000ff0600720c */ /* 0x000fe20003f66270 */
[----:B------:R-:W2:Y:S08]  /*00f0*/  LDC.64 R28, c[0x0][0x3a8] ;  /* 0x0000ea00ff1c7b82 */ /* 0x000eb00000000a00 */
[----:B------:R-:W3:Y:S01]  /*0100*/  LDC.64 R26, c[0x0][0x3c0] ;  /* 0x0000f000ff1a7b82 */ /* 0x000ee20000000a00 */
[----:B0-----:R-:W-:-:S02]  /*0110*/  IABS R7, R2 ;  /* 0x0000000200077213 */ /* 0x001fc40000000000 */
[----:B------:R-:W-:Y:S02]  /*0120*/  IADD3 R3, PT, PT, R3, -0x1, RZ ;  /* 0xffffffff03037810 */ /* 0x000fe40007ffe0ff */
[----:B------:R-:W0:Y:S01]  /*0130*/  I2F.RP R0, R7 ;  /* 0x0000000700007306 */ /* 0x000e220000209400 */
[----:B--2---:R-:W-:-:S04]  /*0140*/  IMAD.WIDE R28, R9, 0x4, R28 ;  /* 0x00000004091c7825 */ /* 0x004fc800078e021c */
[----:B---3--:R-:W-:-:S03]  /*0150*/  IMAD.WIDE R26, R9, 0x4, R26 ;  /* 0x00000004091a7825 */ /* 0x008fc600078e021a */
[----:B0-----:R-:W0:Y:S02]  /*0160*/  MUFU.RCP R0, R0 ;  /* 0x0000000000007308 */ /* 0x001e240000001000 */
[----:B0-----:R-:W-:-:S06]  /*0170*/  IADD3 R4, PT, PT, R0, 0xffffffe, RZ ;  /* 0x0ffffffe00047810 */ /* 0x001fcc0007ffe0ff */
[----:B------:R0:W2:Y:S02]  /*0180*/  F2I.FTZ.U32.TRUNC.NTZ R5, R4 ;  /* 0x0000000400057305 */ /* 0x0000a4000021f000 */
[----:B0-----:R-:W-:Y:S01]  /*0190*/  HFMA2 R4, -RZ, RZ, 0, 0 ;  /* 0x00000000ff047431 */ /* 0x001fe200000001ff */
[----:B--2---:R-:W-:-:S05]  /*01a0*/  IADD3 R8, PT, PT, RZ, -R5, RZ ;  /* 0x80000005ff087210 */ /* 0x004fca0007ffe0ff */
[----:B------:R-:W-:Y:S01]  /*01b0*/  IMAD R11, R8, R7, RZ ;  /* 0x00000007080b7224 */ /* 0x000fe200078e02ff */
[----:B------:R-:W-:-:S03]  /*01c0*/  IABS R8, R9 ;  /* 0x0000000900087213 */ /* 0x000fc60000000000 */
[----:B------:R-:W-:-:S06]  /*01d0*/  IMAD.HI.U32 R5, R5, R11, R4 ;  /* 0x0000000b05057227 */ /* 0x000fcc00078e0004 */
[----:B------:R-:W-:-:S04]  /*01e0*/  IMAD.HI.U32 R0, R5, R8, RZ ;  /* 0x0000000805007227 */ /* 0x000fc800078e00ff */
[----:B------:R-:W-:Y:S01]  /*01f0*/  IMAD.HI.U32 R5, R5, R10, RZ ;  /* 0x0000000a05057227 */ /* 0x000fe200078e00ff */
[----:B------:R-:W-:-:S04]  /*0200*/  IADD3 R0, PT, PT, -R0, RZ, RZ ;  /* 0x000000ff00007210 */ /* 0x000fc80007ffe1ff */
[----:B------:R-:W-:Y:S01]  /*0210*/  IADD3 R5, PT, PT, -R5, RZ, RZ ;  /* 0x000000ff05057210 */ /* 0x000fe20007ffe1ff */
[----:B------:R-:W-:Y:S02]  /*0220*/  IMAD R0, R7, R0, R8 ;  /* 0x0000000007007224 */ /* 0x000fe400078e0208 */
[-C--:B------:R-:W-:Y:S01]  /*0230*/  IMAD R8, R3, R2.reuse, RZ ;  /* 0x0000000203087224 */ /* 0x080fe200078e02ff */
[----:B------:R-:W-:Y:S01]  /*0240*/  LOP3.LUT R3, RZ, R2, RZ, 0x33, !PT ;  /* 0x00000002ff037212 */ /* 0x000fe200078e33ff */
[C---:B------:R-:W-:Y:S01]  /*0250*/  IMAD R4, R7.reuse, R5, R10 ;  /* 0x0000000507047224 */ /* 0x040fe200078e020a */
[----:B------:R-:W-:-:S04]  /*0260*/  ISETP.GT.U32.AND P0, PT, R7, R0, PT ;  /* 0x000000000700720c */ /* 0x000fc80003f04070 */
[----:B------:R-:W-:-:S09]  /*0270*/  ISETP.GT.U32.AND P1, PT, R7, R4, PT ;  /* 0x000000040700720c */ /* 0x000fd20003f24070 */
[----:B------:R-:W-:-:S04]  /*0280*/  @!P0 IADD3 R0, PT, PT, R0, -R7, RZ ;  /* 0x8000000700008210 */ /* 0x000fc80007ffe0ff */
[----:B------:R-:W-:Y:S02]  /*0290*/  @!P1 IADD3 R4, PT, PT, R4, -R7, RZ ;  /* 0x8000000704049210 */ /* 0x000fe40007ffe0ff */
[C---:B------:R-:W-:Y:S02]  /*02a0*/  ISETP.GT.U32.AND P0, PT, R7.reuse, R0, PT ;  /* 0x000000000700720c */ /* 0x040fe40003f04070 */
[----:B------:R-:W-:-:S11]  /*02b0*/  ISETP.GT.U32.AND P1, PT, R7, R4, PT ;  /* 0x000000040700720c */ /* 0x000fd60003f24070 */
[-C--:B------:R-:W-:Y:S02]  /*02c0*/  @!P0 IADD3 R0, PT, PT, R0, -R7.reuse, RZ ;  /* 0x8000000700008210 */ /* 0x080fe40007ffe0ff */
[----:B------:R-:W-:Y:S02]  /*02d0*/  @!P1 IADD3 R4, PT, PT, R4, -R7, RZ ;  /* 0x8000000704049210 */ /* 0x000fe40007ffe0ff */
[----:B------:R-:W-:Y:S02]  /*02e0*/  ISETP.NE.AND P1, PT, R2, RZ, PT ;  /* 0x000000ff0200720c */ /* 0x000fe40003f25270 */
[----:B------:R-:W-:Y:S02]  /*02f0*/  ISETP.GE.AND P0, PT, R9, R8, PT ;  /* 0x000000080900720c */ /* 0x000fe40003f06270 */
[----:B------:R-:W-:Y:S02]  /*0300*/  @!P2 IADD3 R0, PT, PT, -R0, RZ, RZ ;  /* 0x000000ff0000a210 */ /* 0x000fe40007ffe1ff */
[----:B------:R-:W-:-:S02]  /*0310*/  @!P3 IADD3 R4, PT, PT, -R4, RZ, RZ ;  /* 0x000000ff0404b210 */ /* 0x000fc40007ffe1ff */
[----:B------:R-:W-:Y:S02]  /*0320*/  ISETP.LT.OR P0, PT, R9, R2, P0 ;  /* 0x000000020900720c */ /* 0x000fe40000701670 */
[C---:B------:R-:W-:Y:S02]  /*0330*/  SEL R7, R3.reuse, R0, !P1 ;  /* 0x0000000003077207 */ /* 0x040fe40004800000 */
[----:B------:R-:W-:Y:S02]  /*0340*/  SEL R6, R3, R4, !P1 ;  /* 0x0000000403067207 */ /* 0x000fe40004800000 */
[----:B------:R-:W-:-:S04]  /*0350*/  ISETP.EQ.OR P0, PT, R7, RZ, P0 ;  /* 0x000000ff0700720c */ /* 0x000fc80000702670 */
[----:B------:R-:W-:-:S13]  /*0360*/  ISETP.EQ.OR P0, PT, R6, RZ, P0 ;  /* 0x000000ff0600720c */ /* 0x000fda0000702670 */
[----:B-1----:R-:W-:Y:S05]  /*0370*/  @P0 BRA `(.L_x_1) ;  /* 0x0000000c00d40947 */ /* 0x002fea0003800000 */
[----:B------:R-:W2:Y:S01]  /*0380*/  LDG.E R0, desc[UR6][R28.64+0x4] ;  /* 0x000004061c007981 */ /* 0x000ea2000c1e1900 */
[----:B------:R-:W0:Y:S03]  /*0390*/  LDC R13, c[0x0][0x390] ;  /* 0x0000e400ff0d7b82 */ /* 0x000e260000000800 */
[----:B------:R-:W2:Y:S01]  /*03a0*/  LDG.E R3, desc[UR6][R28.64+-0x4] ;  /* 0xfffffc061c037981 */ /* 0x000ea2000c1e1900 */
[----:B------:R-:W-:Y:S01]  /*03b0*/  BSSY.RECONVERGENT B3, `(.L_x_2) ;  /* 0x000000f000037945 */ /* 0x000fe20003800200 */
[----:B0-----:R-:W-:-:S04]  /*03c0*/  FADD R13, R13, R13 ;  /* 0x0000000d0d0d7221 */ /* 0x001fc80000000000 */
[----:B------:R-:W0:Y:S02]  /*03d0*/  MUFU.RCP R2, R13 ;  /* 0x0000000d00027308 */ /* 0x000e240000001000 */
[----:B0-----:R-:W-:-:S04]  /*03e0*/  FFMA R5, -R13, R2, 1 ;  /* 0x3f8000000d057423 */ /* 0x001fc80000000102 */
[----:B------:R-:W-:Y:S01]  /*03f0*/  FFMA R5, R2, R5, R2 ;  /* 0x0000000502057223 */ /* 0x000fe20000000002 */
[----:B--2---:R-:W-:-:S04]  /*0400*/  FADD R0, R0, -R3 ;  /* 0x8000000300007221 */ /* 0x004fc80000000000 */
[----:B------:R-:W0:Y:S01]  /*0410*/  FCHK P1, R0, R13 ;  /* 0x0000000d00007302 */ /* 0x000e220000020000 */
[----:B------:R-:W-:-:S04]  /*0420*/  FFMA R12, R0, R5, RZ ;  /* 0x00000005000c7223 */ /* 0x000fc800000000ff */
[----:B------:R-:W-:-:S04]  /*0430*/  FFMA R2, -R13, R12, R0 ;  /* 0x0000000c0d027223 */ /* 0x000fc80000000100 */
[----:B------:R-:W-:Y:S01]  /*0440*/  FFMA R12, R5, R2, R12 ;  /* 0x00000002050c7223 */ /* 0x000fe2000000000c */
[----:B0-----:R-:W-:Y:S06]  /*0450*/  @!P1 BRA `(.L_x_3) ;  /* 0x0000000000109947 */ /* 0x001fec0003800000 */
[----:B------:R-:W-:Y:S02]  /*0460*/  MOV R3, R13 ;  /* 0x0000000d00037202 */ /* 0x000fe40000000f00 */
[----:B------:R-:W-:-:S07]  /*0470*/  MOV R10, 0x490 ;  /* 0x00000490000a7802 */ /* 0x000fce0000000f00 */
[----:B------:R-:W-:Y:S05]  /*0480*/  CALL.REL.NOINC `($__internal_1_$__cuda_sm3x_div_rn_noftz_f32_slowpath) ;  /* 0x00000040009c7944 */ /* 0x000fea0003c00000 */
[----:B------:R-:W-:-:S07]  /*0490*/  MOV R12, R0 ;  /* 0x00000000000c7202 */ /* 0x000fce0000000f00 */
.L_x_3:
[----:B------:R-:W-:Y:S05]  /*04a0*/  BSYNC.RECONVERGENT B3 ;  /* 0x0000000000037941 */ /* 0x000fea0003800200 */
.L_x_2:
[----:B------:R-:W0:Y:S01]  /*04b0*/  LDC.64 R14, c[0x0][0x3b0] ;  /* 0x0000ec00ff0e7b82 */ /* 0x000e220000000a00 */
[----:B------:R-:W1:Y:S07]  /*04c0*/  LDCU UR4, c[0x0][0x380] ;  /* 0x00007000ff0477ac */ /* 0x000e6e0008000800 */
[----:B------:R-:W2:Y:S01]  /*04d0*/  LDC R3, c[0x0][0x394] ;  /* 0x0000e500ff037b82 */ /* 0x000ea20000000800 */
[C---:B-1----:R-:W-:Y:S02]  /*04e0*/  IADD3 R5, PT, PT, R9.reuse, UR4, RZ ;  /* 0x0000000409057c10 */ /* 0x042fe4000fffe0ff */
[----:B------:R-:W-:-:S03]  /*04f0*/  IADD3 R11, PT, PT, R9, -UR4, RZ ;  /* 0x80000004090b7c10 */ /* 0x000fc6000fffe0ff */
[----:B0-----:R-:W-:-:S04]  /*0500*/  IMAD.WIDE R4, R5, 0x4, R14 ;  /* 0x0000000405047825 */ /* 0x001fc800078e020e */
[----:B------:R-:W-:Y:S01]  /*0510*/  IMAD.WIDE R14, R11, 0x4, R14 ;  /* 0x000000040b0e7825 */ /* 0x000fe200078e020e */
[----:B------:R-:W3:Y:S04]  /*0520*/  LDG.E R0, desc[UR6][R4.64] ;  /* 0x0000000604007981 */ /* 0x000ee8000c1e1900 */
[----:B------:R-:W3:Y:S01]  /*0530*/  LDG.E R17, desc[UR6][R14.64] ;  /* 0x000000060e117981 */ /* 0x000ee2000c1e1900 */
[----:B--2---:R-:W-:Y:S01]  /*0540*/  FADD R3, R3, R3 ;  /* 0x0000000303037221 */ /* 0x004fe20000000000 */
[----:B------:R-:W-:Y:S03]  /*0550*/  BSSY.RECONVERGENT B3, `(.L_x_4) ;  /* 0x000000d000037945 */ /* 0x000fe60003800200 */
[----:B------:R-:W0:Y:S02]  /*0560*/  MUFU.RCP R2, R3 ;  /* 0x0000000300027308 */ /* 0x000e240000001000 */
[----:B0-----:R-:W-:-:S04]  /*0570*/  FFMA R19, -R3, R2, 1 ;  /* 0x3f80000003137423 */ /* 0x001fc80000000102 */
[----:B------:R-:W-:Y:S01]  /*0580*/  FFMA R19, R2, R19, R2 ;  /* 0x0000001302137223 */ /* 0x000fe20000000002 */
[----:B---3--:R-:W-:-:S04]  /*0590*/  FADD R0, R0, -R17 ;  /* 0x8000001100007221 */ /* 0x008fc80000000000 */
[----:B------:R-:W0:Y:S01]  /*05a0*/  FCHK P1, R0, R3 ;  /* 0x0000000300007302 */ /* 0x000e220000020000 */
[----:B------:R-:W-:-:S04]  /*05b0*/  FFMA R2, R0, R19, RZ ;  /* 0x0000001300027223 */ /* 0x000fc800000000ff */
[----:B------:R-:W-:-:S04]  /*05c0*/  FFMA R10, -R3, R2, R0 ;  /* 0x00000002030a7223 */ /* 0x000fc80000000100 */
[----:B------:R-:W-:Y:S01]  /*05d0*/  FFMA R5, R19, R10, R2 ;  /* 0x0000000a13057223 */ /* 0x000fe20000000002 */
[----:B0-----:R-:W-:Y:S06]  /*05e0*/  @!P1 BRA `(.L_x_5) ;  /* 0x00000000000c9947 */ /* 0x001fec0003800000 */
[----:B------:R-:W-:-:S07]  /*05f0*/  MOV R10, 0x610 ;  /* 0x00000610000a7802 */ /* 0x000fce0000000f00 */
[----:B------:R-:W-:Y:S05]  /*0600*/  CALL.REL.NOINC `($__internal_1_$__cuda_sm3x_div_rn_noftz_f32_slowpath) ;  /* 0x00000040003c7944 */ /* 0x000fea0003c00000 */
[----:B------:R-:W-:-:S07]  /*0610*/  MOV R5, R0 ;  /* 0x0000000000057202 */ /* 0x000fce0000000f00 */
.L_x_5:
[----:B------:R-:W-:Y:S05]  /*0620*/  BSYNC.RECONVERGENT B3 ;  /* 0x0000000000037941 */ /* 0x000fea0003800200 */
.L_x_4:
[----:B------:R-:W0:Y:S01]  /*0630*/  LDC R0, c[0x0][0x398] ;  /* 0x0000e600ff007b82 */ /* 0x000e220000000800 */
[----:B------:R-:W-:Y:S01]  /*0640*/  FSETP.NEU.AND P1, PT, R12, 1, PT ;  /* 0x3f8000000c00780b */ /* 0x000fe20003f2d000 */
[----:B------:R-:W-:Y:S01]  /*0650*/  BSSY.RECONVERGENT B0, `(.L_x_6) ;  /* 0x0000047000007945 */ /* 0x000fe20003800200 */
[----:B0-----:R-:W-:-:S04]  /*0660*/  IADD3 R2, PT, PT, R0, 0x1800000, RZ ;  /* 0x0180000000027810 */ /* 0x001fc80007ffe0ff */
[----:B------:R-:W-:-:S04]  /*0670*/  LOP3.LUT R2, R2, 0x7f800000, RZ, 0xc0, !PT ;  /* 0x7f80000002027812 */ /* 0x000fc800078ec0ff */
[----:B------:R-:W-:Y:S01]  /*0680*/  ISETP.GT.U32.AND P2, PT, R2, 0x1ffffff, PT ;  /* 0x01ffffff0200780c */ /* 0x000fe20003f44070 */
[----:B------:R-:W-:Y:S02]  /*0690*/  HFMA2 R2, -RZ, RZ, 1.875, 0 ;  /* 0x3f800000ff027431 */ /* 0x000fe400000001ff */
[----:B------:R-:W-:Y:S10]  /*06a0*/  @!P1 BRA `(.L_x_7) ;  /* 0x0000000400049947 */ /* 0x000ff40003800000 */
[----:B------:R-:W-:-:S13]  /*06b0*/  FSETP.NAN.AND P1, PT, |R12|, |R12|, PT ;  /* 0x4000000c0c00720b */ /* 0x000fda0003f28200 */
[----:B------:R-:W-:Y:S01]  /*06c0*/  @P1 FADD R2, R12, 2 ;  /* 0x400000000c021421 */ /* 0x000fe20000000000 */
[----:B------:R-:W-:Y:S06]  /*06d0*/  @P1 BRA `(.L_x_7) ;  /* 0x0000000000f81947 */ /* 0x000fec0003800000 */
[C---:B------:R-:W-:Y:S01]  /*06e0*/  FMUL R17, |R12|.reuse, 16777216 ;  /* 0x4b8000000c117820 */ /* 0x040fe20000400200 */
[----:B------:R-:W-:Y:S02]  /*06f0*/  FSETP.GEU.AND P1, PT, |R12|, 1.175494350822287508e-38, PT ;  /* 0x008000000c00780b */ /* 0x000fe40003f2e200 */
[----:B------:R-:W-:Y:S02]  /*0700*/  MOV R21, 0x3a2c32e4 ;  /* 0x3a2c32e400157802 */ /* 0x000fe40000000f00 */
[----:B------:R-:W-:-:S04]  /*0710*/  FSEL R17, R17, |R12|, !P1 ;  /* 0x4000000c11117208 */ /* 0x000fc80004800000 */
[----:B------:R-:W-:-:S04]  /*0720*/  IADD3 R2, PT, PT, R17, -0x3f3504f3, RZ ;  /* 0xc0cafb0d11027810 */ /* 0x000fc80007ffe0ff */
[----:B------:R-:W-:-:S04]  /*0730*/  LOP3.LUT R2, R2, 0xff800000, RZ, 0xc0, !PT ;  /* 0xff80000002027812 */ /* 0x000fc800078ec0ff */
[-C--:B------:R-:W-:Y:S02]  /*0740*/  IADD3 R17, PT, PT, R17, -R2.reuse, RZ ;  /* 0x8000000211117210 */ /* 0x080fe40007ffe0ff */
[----:B------:R-:W-:-:S03]  /*0750*/  I2FP.F32.S32 R2, R2 ;  /* 0x0000000200027245 */ /* 0x000fc60000201400 */
[C---:B------:R-:W-:Y:S01]  /*0760*/  FADD R10, R17.reuse, 1 ;  /* 0x3f800000110a7421 */ /* 0x040fe20000000000 */
[----:B------:R-:W-:Y:S01]  /*0770*/  FADD R4, R17, -1 ;  /* 0xbf80000011047421 */ /* 0x000fe20000000000 */
[----:B------:R-:W-:Y:S02]  /*0780*/  FSEL R17, RZ, -24, P1 ;  /* 0xc1c00000ff117808 */ /* 0x000fe40000800000 */
[----:B------:R-:W-:Y:S01]  /*0790*/  FSETP.NEU.AND P1, PT, |R12|, +INF , PT ;  /* 0x7f8000000c00780b */ /* 0x000fe20003f2d200 */
[----:B------:R-:W-:Y:S01]  /*07a0*/  FADD R19, R4, R4 ;  /* 0x0000000404137221 */ /* 0x000fe20000000000 */
[----:B------:R-:W0:Y:S01]  /*07b0*/  MUFU.RCP R10, R10 ;  /* 0x0000000a000a7308 */ /* 0x000e220000001000 */
[----:B------:R-:W-:Y:S01]  /*07c0*/  FFMA R2, R2, 1.1920928955078125e-07, R17 ;  /* 0x3400000002027823 */ /* 0x000fe20000000011 */
[----:B------:R-:W-:Y:S01]  /*07d0*/  FSETP.NEU.AND P1, PT, R12, RZ, P1 ;  /* 0x000000ff0c00720b */ /* 0x000fe20000f2d000 */
[----:B0-----:R-:W-:-:S04]  /*07e0*/  FMUL R19, R10, R19 ;  /* 0x000000130a137220 */ /* 0x001fc80000400000 */
[----:B------:R-:W-:Y:S01]  /*07f0*/  FADD R17, R4, -R19 ;  /* 0x8000001304117221 */ /* 0x000fe20000000000 */
[C---:B------:R-:W-:Y:S01]  /*0800*/  FMUL R16, R19.reuse, R19 ;  /* 0x0000001313107220 */ /* 0x040fe20000400000 */
[----:B------:R-:W-:Y:S02]  /*0810*/  FFMA R23, R19, 1.4426950216293334961, R2 ;  /* 0x3fb8aa3b13177823 */ /* 0x000fe40000000002 */
[----:B------:R-:W-:Y:S01]  /*0820*/  FADD R17, R17, R17 ;  /* 0x0000001111117221 */ /* 0x000fe20000000000 */
[----:B------:R-:W-:Y:S01]  /*0830*/  FFMA R21, R16, R21, 0.0032181653659790754318 ;  /* 0x3b52e7db10157423 */ /* 0x000fe20000000015 */
[----:B------:R-:W-:Y:S02]  /*0840*/  FADD R2, R2, -R23 ;  /* 0x8000001702027221 */ /* 0x000fe40000000000 */
[----:B------:R-:W-:Y:S01]  /*0850*/  FFMA R17, R4, -R19, R17 ;  /* 0x8000001304117223 */ /* 0x000fe20000000011 */
[----:B------:R-:W-:Y:S01]  /*0860*/  FFMA R21, R16, R21, 0.018033718690276145935 ;  /* 0x3c93bb7310157423 */ /* 0x000fe20000000015 */
[----:B------:R-:W-:-:S02]  /*0870*/  FFMA R2, R19, 1.4426950216293334961, R2 ;  /* 0x3fb8aa3b13027823 */ /* 0x000fc40000000002 */
[----:B------:R-:W-:Y:S01]  /*0880*/  FMUL R17, R10, R17 ;  /* 0x000000110a117220 */ /* 0x000fe20000400000 */
[----:B------:R-:W-:-:S03]  /*0890*/  FFMA R21, R16, R21, 0.12022458761930465698 ;  /* 0x3df6384f10157423 */ /* 0x000fc60000000015 */
[----:B------:R-:W-:Y:S01]  /*08a0*/  FFMA R2, R17, 1.4426950216293334961, R2 ;  /* 0x3fb8aa3b11027823 */ /* 0x000fe20000000002 */
[----:B------:R-:W-:-:S03]  /*08b0*/  FMUL R16, R16, R21 ;  /* 0x0000001510107220 */ /* 0x000fc60000400000 */
[----:B------:R-:W-:Y:S01]  /*08c0*/  FFMA R4, R19, 1.9251366722983220825e-08, R2 ;  /* 0x32a55e3413047823 */ /* 0x000fe20000000002 */
[----:B------:R-:W-:-:S04]  /*08d0*/  FMUL R2, R16, 3 ;  /* 0x4040000010027820 */ /* 0x000fc80000400000 */
[----:B------:R-:W-:-:S04]  /*08e0*/  FFMA R17, R17, R2, R4 ;  /* 0x0000000211117223 */ /* 0x000fc80000000004 */
[----:B------:R-:W-:Y:S01]  /*08f0*/  FFMA R16, R19, R16, R17 ;  /* 0x0000001013107223 */ /* 0x000fe20000000011 */
[----:B------:R-:W-:-:S03]  /*0900*/  HFMA2 R19, -RZ, RZ, 0.64013671875, -15.109375 ;  /* 0x391fcb8eff137431 */ /* 0x000fc600000001ff */
[----:B------:R-:W-:-:S04]  /*0910*/  FADD R2, R23, R16 ;  /* 0x0000001017027221 */ /* 0x000fc80000000000 */
[----:B------:R-:W-:Y:S01]  /*0920*/  FMUL R17, R2, 2 ;  /* 0x4000000002117820 */ /* 0x000fe20000400000 */
[----:B------:R-:W-:-:S03]  /*0930*/  FADD R23, -R23, R2 ;  /* 0x0000000217177221 */ /* 0x000fc60000000100 */
[----:B------:R-:W0:Y:S01]  /*0940*/  FRND R4, R17 ;  /* 0x0000001100047307 */ /* 0x000e220000201000 */
[----:B------:R-:W-:Y:S01]  /*0950*/  FADD R23, R16, -R23 ;  /* 0x8000001710177221 */ /* 0x000fe20000000000 */
[----:B------:R-:W-:Y:S01]  /*0960*/  FFMA R2, R2, 2, -R17 ;  /* 0x4000000002027823 */ /* 0x000fe20000000811 */
[----:B------:R-:W-:-:S03]  /*0970*/  FSETP.GT.AND P4, PT, |R17|, 152, PT ;  /* 0x431800001100780b */ /* 0x000fc60003f84200 */
[----:B------:R-:W-:Y:S01]  /*0980*/  FFMA R23, R23, 2, R2 ;  /* 0x4000000017177823 */ /* 0x000fe20000000002 */
[----:B0-----:R-:W-:Y:S01]  /*0990*/  FADD R2, R17, -R4 ;  /* 0x8000000411027221 */ /* 0x001fe20000000000 */
[----:B------:R-:W-:-:S03]  /*09a0*/  FSETP.GT.AND P3, PT, R4, RZ, PT ;  /* 0x000000ff0400720b */ /* 0x000fc60003f64000 */
[----:B------:R-:W-:Y:S01]  /*09b0*/  FADD R2, R2, R23 ;  /* 0x0000001702027221 */ /* 0x000fe20000000000 */
[----:B------:R-:W-:Y:S02]  /*09c0*/  SEL R4, RZ, 0x83000000, P3 ;  /* 0x83000000ff047807 */ /* 0x000fe40001800000 */
[----:B------:R-:W-:Y:S01]  /*09d0*/  FSETP.GEU.AND P3, PT, R17, RZ, PT ;  /* 0x000000ff1100720b */ /* 0x000fe20003f6e000 */
[----:B------:R-:W-:Y:S01]  /*09e0*/  FFMA R19, R2, R19, 0.0013391353422775864601 ;  /* 0x3aaf85ed02137423 */ /* 0x000fe20000000013 */
[----:B------:R-:W-:-:S03]  /*09f0*/  IADD3 R10, PT, PT, R4, 0x7f000000, RZ ;  /* 0x7f000000040a7810 */ /* 0x000fc60007ffe0ff */
[C---:B------:R-:W-:Y:S02]  /*0a00*/  FFMA R21, R2.reuse, R19, 0.0096188392490148544312 ;  /* 0x3c1d985602157423 */ /* 0x040fe40000000013 */
[----:B------:R-:W0:Y:S02]  /*0a10*/  F2I.NTZ R19, R17 ;  /* 0x0000001100137305 */ /* 0x000e240000203100 */
[----:B------:R-:W-:-:S04]  /*0a20*/  FFMA R21, R2, R21, 0.055503588169813156128 ;  /* 0x3d6357bb02157423 */ /* 0x000fc80000000015 */
[----:B------:R-:W-:-:S04]  /*0a30*/  FFMA R21, R2, R21, 0.24022644758224487305 ;  /* 0x3e75fdec02157423 */ /* 0x000fc80000000015 */
[----:B------:R-:W-:-:S04]  /*0a40*/  FFMA R21, R2, R21, 0.69314718246459960938 ;  /* 0x3f31721802157423 */ /* 0x000fc80000000015 */
[----:B------:R-:W-:Y:S01]  /*0a50*/  FFMA R21, R2, R21, 1 ;  /* 0x3f80000002157423 */ /* 0x000fe20000000015 */
[----:B0-----:R-:W-:Y:S01]  /*0a60*/  LEA R19, R19, -R4, 0x17 ;  /* 0x8000000413137211 */ /* 0x001fe200078eb8ff */
[----:B------:R-:W-:Y:S01]  /*0a70*/  @!P1 FADD R4, R12, R12 ;  /* 0x0000000c0c049221 */ /* 0x000fe20000000000 */
[----:B------:R-:W-:Y:S01]  /*0a80*/  FSEL R2, RZ, +INF , !P3 ;  /* 0x7f800000ff027808 */ /* 0x000fe20005800000 */
[----:B------:R-:W-:-:S04]  /*0a90*/  FMUL R10, R10, R21 ;  /* 0x000000150a0a7220 */ /* 0x000fc80000400000 */
[----:B------:R-:W-:Y:S01]  /*0aa0*/  @!P4 FMUL R2, R19, R10 ;  /* 0x0000000a1302c220 */ /* 0x000fe20000400000 */
[----:B------:R-:W-:-:S07]  /*0ab0*/  @!P1 LOP3.LUT R2, R4, 0x7fffffff, RZ, 0xc0, !PT ;  /* 0x7fffffff04029812 */ /* 0x000fce00078ec0ff */
.L_x_7:
[----:B------:R-:W-:Y:S05]  /*0ac0*/  BSYNC.RECONVERGENT B0 ;  /* 0x0000000000007941 */ /* 0x000fea0003800200 */
.L_x_6:
[----:B------:R-:W-:Y:S01]  /*0ad0*/  FADD R17, R5, R12 ;  /* 0x0000000c05117221 */ /* 0x000fe20000000000 */
[----:B------:R-:W-:Y:S06]  /*0ae0*/  @P2 BRA `(.L_x_8) ;  /* 0x0000000000102947 */ /* 0x000fec0003800000 */
[----:B------:R-:W-:-:S07]  /*0af0*/  MOV R4, 0xb10 ;  /* 0x00000b1000047802 */ /* 0x000fce0000000f00 */
[----:B------:R-:W-:Y:S05]  /*0b00*/  CALL.REL.NOINC `($__internal_0_$__cuda_sm20_rcp_rn_f32_slowpath) ;  /* 0x00000038002c7944 */ /* 0x000fea0003c00000 */
[----:B------:R-:W-:Y:S01]  /*0b10*/  MOV R4, R10 ;  /* 0x0000000a00047202 */ /* 0x000fe20000000f00 */
[----:B------:R-:W-:Y:S06]  /*0b20*/  BRA `(.L_x_9) ;  /* 0x0000000000107947 */ /* 0x000fec0003800000 */
.L_x_8:
[----:B------:R-:W0:Y:S02]  /*0b30*/  MUFU.RCP R19, R0 ;  /* 0x0000000000137308 */ /* 0x000e240000001000 */
[----:B0-----:R-:W-:-:S04]  /*0b40*/  FFMA R4, R19, R0, -1 ;  /* 0xbf80000013047423 */ /* 0x001fc80000000000 */
[----:B------:R-:W-:-:S04]  /*0b50*/  FADD.FTZ R4, -R4, -RZ ;  /* 0x800000ff04047221 */ /* 0x000fc80000010100 */
[----:B------:R-:W-:-:S07]  /*0b60*/  FFMA R4, R19, R4, R19 ;  /* 0x0000000413047223 */ /* 0x000fce0000000013 */
.L_x_9:
[----:B------:R-:W0:Y:S08]  /*0b70*/  LDC.64 R20, c[0x0][0x3a8] ;  /* 0x0000ea00ff147b82 */ /* 0x000e300000000a00 */
[----:B------:R-:W1:Y:S01]  /*0b80*/  LDC R19, c[0x0][0x380] ;  /* 0x0000e000ff137b82 */ /* 0x000e620000000800 */
[----:B0-----:R-:W-:-:S06]  /*0b90*/  IMAD.WIDE R20, R11, 0x4, R20 ;  /* 0x000000040b147825 */ /* 0x001fcc00078e0214 */
[----:B------:R-:W2:Y:S01]  /*0ba0*/  LDG.E R21, desc[UR6][R20.64] ;  /* 0x0000000614157981 */ /* 0x000ea2000c1e1900 */
[----:B-1----:R-:W-:-:S06]  /*0bb0*/  IMAD.WIDE R18, R19, 0x4, R28 ;  /* 0x0000000413127825 */ /* 0x002fcc00078e021c */
[----:B------:R-:W2:Y:S01]  /*0bc0*/  LDG.E R18, desc[UR6][R18.64] ;  /* 0x0000000612127981 */ /* 0x000ea2000c1e1900 */
[----:B------:R-:W0:Y:S01]  /*0bd0*/  MUFU.RCP R0, R3 ;  /* 0x0000000300007308 */ /* 0x000e220000001000 */
[----:B------:R-:W-:Y:S01]  /*0be0*/  BSSY.RECONVERGENT B3, `(.L_x_10) ;  /* 0x000000d000037945 */ /* 0x000fe20003800200 */
[----:B0-----:R-:W-:-:S04]  /*0bf0*/  FFMA R11, -R3, R0, 1 ;  /* 0x3f800000030b7423 */ /* 0x001fc80000000100 */
[----:B------:R-:W-:Y:S01]  /*0c00*/  FFMA R0, R0, R11, R0 ;  /* 0x0000000b00007223 */ /* 0x000fe20000000000 */
[----:B------:R-:W-:Y:S01]  /*0c10*/  FFMA R11, R17, R4, -R2 ;  /* 0x00000004110b7223 */ /* 0x000fe20000000802 */
        /* <DEDUP_REMOVED lines=9> */
.L_x_11:
[----:B------:R-:W-:Y:S05]  /*0cb0*/  BSYNC.RECONVERGENT B3 ;  /* 0x0000000000037941 */ /* 0x000fea0003800200 */
.L_x_10:
[----:B------:R-:W0:Y:S02]  /*0cc0*/  LDC R3, c[0x0][0x380] ;  /* 0x0000e000ff037b82 */ /* 0x000e240000000800 */
[----:B0-----:R-:W-:-:S05]  /*0cd0*/  IMAD.WIDE R14, R3, 0x4, R14 ;  /* 0x00000004030e7825 */ /* 0x001fca00078e020e */
[----:B------:R-:W2:Y:S04]  /*0ce0*/  LDG.E R2, desc[UR6][R14.64+0x4] ;  /* 0x000004060e027981 */ /* 0x000ea8000c1e1900 */
[----:B------:R-:W2:Y:S01]  /*0cf0*/  LDG.E R3, desc[UR6][R14.64+-0x4] ;  /* 0xfffffc060e037981 */ /* 0x000ea2000c1e1900 */
[----:B------:R-:W0:Y:S01]  /*0d00*/  MUFU.RCP R10, R13 ;  /* 0x0000000d000a7308 */ /* 0x000e220000001000 */
[----:B------:R-:W-:Y:S01]  /*0d10*/  BSSY.RECONVERGENT B3, `(.L_x_12) ;  /* 0x000000e000037945 */ /* 0x000fe20003800200 */
[----:B0-----:R-:W-:Y:S01]  /*0d20*/  FFMA R17, -R13, R10, 1 ;  /* 0x3f8000000d117423 */ /* 0x001fe2000000010a */
[----:B--2---:R-:W-:-:S04]  /*0d30*/  FADD R3, R2, -R3 ;  /* 0x8000000302037221 */ /* 0x004fc80000000000 */
[----:B------:R-:W-:Y:S01]  /*0d40*/  FMUL R4, R3, R0 ;  /* 0x0000000003047220 */ /* 0x000fe20000400000 */
[----:B------:R-:W-:-:S03]  /*0d50*/  FFMA R0, R10, R17, R10 ;  /* 0x000000110a007223 */ /* 0x000fc6000000000a */
[----:B------:R-:W0:Y:S01]  /*0d60*/  FCHK P1, R4, R13 ;  /* 0x0000000d04007302 */ /* 0x000e220000020000 */
[----:B------:R-:W-:-:S04]  /*0d70*/  FFMA R2, R0, R4, RZ ;  /* 0x0000000400027223 */ /* 0x000fc800000000ff */
[----:B------:R-:W-:-:S04]  /*0d80*/  FFMA R3, -R13, R2, R4 ;  /* 0x000000020d037223 */ /* 0x000fc80000000104 */
[----:B------:R-:W-:Y:S01]  /*0d90*/  FFMA R0, R0, R3, R2 ;  /* 0x0000000300007223 */ /* 0x000fe20000000002 */
[----:B0-----:R-:W-:Y:S06]  /*0da0*/  @!P1 BRA `(.L_x_13) ;  /* 0x0000000000109947 */ /* 0x001fec0003800000 */
[----:B------:R-:W-:Y:S02]  /*0db0*/  MOV R0, R4 ;  /* 0x0000000400007202 */ /* 0x000fe40000000f00 */
[----:B------:R-:W-:Y:S02]  /*0dc0*/  MOV R3, R13 ;  /* 0x0000000d00037202 */ /* 0x000fe40000000f00 */
[----:B------:R-:W-:-:S07]  /*0dd0*/  MOV R10, 0xdf0 ;  /* 0x00000df0000a7802 */ /* 0x000fce0000000f00 */
[----:B------:R-:W-:Y:S05]  /*0de0*/  CALL.REL.NOINC `($__internal_1_$__cuda_sm3x_div_rn_noftz_f32_slowpath) ;  /* 0x0000003800447944 */ /* 0x000fea0003c00000 */
.L_x_13:
[----:B------:R-:W-:Y:S05]  /*0df0*/  BSYNC.RECONVERGENT B3 ;  /* 0x0000000000037941 */ /* 0x000fea0003800200 */
.L_x_12:
[----:B------:R-:W-:Y:S01]  /*0e00*/  FSETP.NEU.AND P1, PT, R5, 1, PT ;  /* 0x3f8000000500780b */ /* 0x000fe20003f2d000 */
[----:B------:R-:W-:Y:S01]  /*0e10*/  BSSY.RECONVERGENT B0, `(.L_x_14) ;  /* 0x0000044000007945 */ /* 0x000fe20003800200 */
[----:B------:R-:W-:-:S11]  /*0e20*/  HFMA2 R2, -RZ, RZ, 1.875, 0 ;  /* 0x3f800000ff027431 */ /* 0x000fd600000001ff */
[----:B------:R-:W-:Y:S05]  /*0e30*/  @!P1 BRA `(.L_x_15) ;  /* 0x0000000400049947 */ /* 0x000fea0003800000 */
        /* <DEDUP_REMOVED lines=18> */
[----:B------:R-:W-:-:S13]  /*0f60*/  FSETP.NEU.AND P1, PT, R5, RZ, P1 ;  /* 0x000000ff0500720b */ /* 0x000fda0000f2d000 */
[----:B------:R-:W-:Y:S01]  /*0f70*/  @!P1 FADD R5, R5, R5 ;  /* 0x0000000505059221 */ /* 0x000fe20000000000 */
[----:B0-----:R-:W-:-:S04]  /*0f80*/  FMUL R13, R10, R13 ;  /* 0x0000000d0a0d7220 */ /* 0x001fc80000400000 */
[----:B------:R-:W-:Y:S01]  /*0f90*/  FADD R12, R4, -R13 ;  /* 0x8000000d040c7221 */ /* 0x000fe20000000000 */
[CC--:B------:R-:W-:Y:S01]  /*0fa0*/  FMUL R3, R13.reuse, R13.reuse ;  /* 0x0000000d0d037220 */ /* 0x0c0fe20000400000 */
[----:B------:R-:W-:Y:S02]  /*0fb0*/  FFMA R17, R13, 1.4426950216293334961, R2 ;  /* 0x3fb8aa3b0d117823 */ /* 0x000fe40000000002 */
[----:B------:R-:W-:Y:S01]  /*0fc0*/  FADD R15, R12, R12 ;  /* 0x0000000c0c0f7221 */ /* 0x000fe20000000000 */
[C---:B------:R-:W-:Y:S01]  /*0fd0*/  FFMA R12, R3.reuse, R14, 0.0032181653659790754318 ;  /* 0x3b52e7db030c7423 */ /* 0x040fe2000000000e */
        /* <DEDUP_REMOVED lines=34> */
[----:B0-----:R-:W-:Y:S02]  /*1200*/  LEA R13, R13, -R4, 0x17 ;  /* 0x800000040d0d7211 */ /* 0x001fe400078eb8ff */
[----:B------:R-:W-:Y:S01]  /*1210*/  FSEL R2, RZ, +INF , !P2 ;  /* 0x7f800000ff027808 */ /* 0x000fe20005000000 */
[----:B------:R-:W-:-:S04]  /*1220*/  FMUL R10, R10, R15 ;  /* 0x0000000f0a0a7220 */ /* 0x000fc80000400000 */
[----:B------:R-:W-:Y:S01]  /*1230*/  @!P3 FMUL R2, R13, R10 ;  /* 0x0000000a0d02b220 */ /* 0x000fe20000400000 */
[----:B------:R-:W-:-:S07]  /*1240*/  @!P1 LOP3.LUT R2, R5, 0x7fffffff, RZ, 0xc0, !PT ;  /* 0x7fffffff05029812 */ /* 0x000fce00078ec0ff */
.L_x_15:
[----:B------:R-:W-:Y:S05]  /*1250*/  BSYNC.RECONVERGENT B0 ;  /* 0x0000000000007941 */ /* 0x000fea0003800200 */
.L_x_14:
[----:B------:R-:W0:Y:S01]  /*1260*/  LDCU UR4, c[0x0][0x39c] ;  /* 0x00007380ff0477ac */ /* 0x000e220008000800 */
[----:B------:R-:W-:-:S04]  /*1270*/  FADD R0, R0, R0 ;  /* 0x0000000000007221 */ /* 0x000fc80000000000 */
[----:B------:R-:W-:-:S04]  /*1280*/  FADD R11, R11, -R0 ;  /* 0x800000000b0b7221 */ /* 0x000fc80000000000 */
[----:B------:R-:W-:Y:S01]  /*1290*/  FADD R2, R11, -R2 ;  /* 0x800000020b027221 */ /* 0x000fe20000000000 */
[----:B0-----:R-:W-:-:S05]  /*12a0*/  I2FP.F32.S32 R3, UR4 ;  /* 0x0000000400037c45 */ /* 0x001fca0008201400 */
[----:B------:R-:W-:-:S05]  /*12b0*/  FMUL R3, R2, R3 ;  /* 0x0000000302037220 */ /* 0x000fca0000400000 */
[----:B------:R0:W-:Y:S02]  /*12c0*/  STG.E desc[UR6][R26.64], R3 ;  /* 0x000000031a007986 */ /* 0x0001e4000c101906 */
.L_x_1:
[----:B------:R-:W-:Y:S05]  /*12d0*/  BSYNC.RECONVERGENT B2 ;  /* 0x0000000000027941 */ /* 0x000fea0003800200 */
.L_x_0:
[----:B------:R-:W1:Y:S02]  /*12e0*/  LDCU UR5, c[0x0][0x38c] ;  /* 0x00007180ff0577ac */ /* 0x000e640008000800 */
[----:B-1----:R-:W-:-:S09]  /*12f0*/  UISETP.GE.AND UP0, UPT, UR5, 0x1, UPT ;  /* 0x000000010500788c */ /* 0x002fd2000bf06270 */
[----:B------:R-:W-:Y:S05]  /*1300*/  BRA.U !UP0, `(.L_x_16) ;  /* 0x0000001908d07547 */ /* 0x000fea000b800000 */
[----:B0-----:R-:W0:Y:S01]  /*1310*/  LDC.64 R2, c[0x0][0x390] ;  /* 0x0000e400ff027b82 */ /* 0x001e220000000a00 */
[----:B------:R-:W-:Y:S02]  /*1320*/  UISETP.GE.U32.AND UP0, UPT, UR5, 0x4, UPT ;  /* 0x000000040500788c */ /* 0x000fe4000bf06070 */
[----:B------:R-:W-:-:S05]  /*1330*/  ULOP3.LUT UR4, UR5, 0x3, URZ, 0xc0, !UPT ;  /* 0x0000000305047892 */ /* 0x000fca000f8ec0ff */
[----:B------:R-:W1:Y:S01]  /*1340*/  LDC.64 R22, c[0x0][0x3d8] ;  /* 0x0000f600ff167b82 */ /* 0x000e620000000a00 */
[C---:B0-----:R-:W-:Y:S01]  /*1350*/  FMUL R0, |R3|.reuse, 16777216 ;  /* 0x4b80000003007820 */ /* 0x041fe20000400200 */
[----:B------:R-:W-:Y:S01]  /*1360*/  FSETP.GEU.AND P1, PT, |R3|, 1.175494350822287508e-38, PT ;  /* 0x008000000300780b */ /* 0x000fe20003f2e200 */
[C---:B------:R-:W-:Y:S01]  /*1370*/  FMUL R5, |R2|.reuse, 16777216 ;  /* 0x4b80000002057820 */ /* 0x040fe20000400200 */
[----:B------:R-:W-:Y:S02]  /*1380*/  FSETP.GEU.AND P2, PT, |R2|, 1.175494350822287508e-38, PT ;  /* 0x008000000200780b */ /* 0x000fe40003f4e200 */
[----:B------:R-:W-:Y:S02]  /*1390*/  FSEL R0, R0, |R3|, !P1 ;  /* 0x4000000300007208 */ /* 0x000fe40004800000 */
[----:B------:R-:W-:Y:S02]  /*13a0*/  FSEL R5, R5, |R2|, !P2 ;  /* 0x4000000205057208 */ /* 0x000fe40005000000 */
[----:B------:R-:W-:-:S02]  /*13b0*/  IADD3 R4, PT, PT, R0, -0x3f3504f3, RZ ;  /* 0xc0cafb0d00047810 */ /* 0x000fc40007ffe0ff */
[C---:B------:R-:W-:Y:S02]  /*13c0*/  IADD3 R10, PT, PT, R5.reuse, -0x3f3504f3, RZ ;  /* 0xc0cafb0d050a7810 */ /* 0x040fe40007ffe0ff */
[----:B------:R-:W-:Y:S02]  /*13d0*/  LOP3.LUT R11, R4, 0xff800000, RZ, 0xc0, !PT ;  /* 0xff800000040b7812 */ /* 0x000fe400078ec0ff */
[----:B------:R-:W-:Y:S02]  /*13e0*/  LOP3.LUT R14, R10, 0xff800000, RZ, 0xc0, !PT ;  /* 0xff8000000a0e7812 */ /* 0x000fe400078ec0ff */
[----:B------:R-:W-:Y:S02]  /*13f0*/  IADD3 R0, PT, PT, R0, -R11, RZ ;  /* 0x8000000b00007210 */ /* 0x000fe40007ffe0ff */
[----:B------:R-:W-:Y:S02]  /*1400*/  IADD3 R5, PT, PT, R5, -R14, RZ ;  /* 0x8000000e05057210 */ /* 0x000fe40007ffe0ff */
[----:B------:R-:W-:Y:S01]  /*1410*/  FSETP.NEU.AND P6, PT, |R3|, +INF , PT ;  /* 0x7f8000000300780b */ /* 0x000fe20003fcd200 */
[C---:B------:R-:W-:Y:S01]  /*1420*/  FADD R10, R0.reuse, 1 ;  /* 0x3f800000000a7421 */ /* 0x040fe20000000000 */
[----:B------:R-:W-:Y:S01]  /*1430*/  FADD R13, R0, -1 ;  /* 0xbf800000000d7421 */ /* 0x000fe20000000000 */
[C---:B------:R-:W-:Y:S01]  /*1440*/  FADD R16, R5.reuse, 1 ;  /* 0x3f80000005107421 */ /* 0x040fe20000000000 */
[----:B------:R-:W-:Y:S01]  /*1450*/  FADD R17, R5, -1 ;  /* 0xbf80000005117421 */ /* 0x000fe20000000000 */
[----:B------:R0:W2:Y:S01]  /*1460*/  MUFU.RCP R12, R10 ;  /* 0x0000000a000c7308 */ /* 0x0000a20000001000 */
[----:B------:R-:W-:Y:S01]  /*1470*/  FADD R15, R13, R13 ;  /* 0x0000000d0d0f7221 */ /* 0x000fe20000000000 */
[----:B------:R-:W-:Y:S01]  /*1480*/  FSEL R5, RZ, -24, P1 ;  /* 0xc1c00000ff057808 */ /* 0x000fe20000800000 */
[----:B------:R-:W-:Y:S01]  /*1490*/  FADD R19, R17, R17 ;  /* 0x0000001111137221 */ /* 0x000fe20000000000 */
[----:B------:R-:W-:-:S02]  /*14a0*/  FSETP.NEU.AND P5, PT, |R2|, +INF , PT ;  /* 0x7f8000000200780b */ /* 0x000fc40003fad200 */
[----:B------:R-:W-:Y:S02]  /*14b0*/  FSETP.EQ.OR P6, PT, R3, RZ, !P6 ;  /* 0x000000ff0300720b */ /* 0x000fe400077c2400 */
[----:B------:R3:W4:Y:S01]  /*14c0*/  MUFU.RCP R18, R16 ;  /* 0x0000001000127308 */ /* 0x0007220000001000 */
[----:B0-----:R-:W-:Y:S02]  /*14d0*/  I2FP.F32.S32 R10, R11 ;  /* 0x0000000b000a7245 */ /* 0x001fe40000201400 */
[----:B------:R-:W-:Y:S02]  /*14e0*/  FSETP.EQ.OR P5, PT, R2, RZ, !P5 ;  /* 0x000000ff0200720b */ /* 0x000fe40006fa2400 */
[----:B------:R-:W-:Y:S02]  /*14f0*/  P2R R31, PR, RZ, 0x40 ;  /* 0x00000040ff1f7803 */ /* 0x000fe40000000000 */
[----:B------:R-:W-:Y:S01]  /*1500*/  P2R R32, PR, RZ, 0x20 ;  /* 0x00000020ff207803 */ /* 0x000fe20000000000 */
[----:B--2---:R-:W-:Y:S01]  /*1510*/  FMUL R4, R12, R15 ;  /* 0x0000000f0c047220 */ /* 0x004fe20000400000 */
[----:B---3--:R-:W-:-:S02]  /*1520*/  I2FP.F32.S32 R16, R14 ;  /* 0x0000000e00107245 */ /* 0x008fc40000201400 */
[----:B------:R-:W-:Y:S01]  /*1530*/  FSEL R15, RZ, -24, P2 ;  /* 0xc1c00000ff0f7808 */ /* 0x000fe20001000000 */
[----:B------:R-:W-:Y:S01]  /*1540*/  FADD R11, R13, -R4 ;  /* 0x800000040d0b7221 */ /* 0x000fe20000000000 */
[----:B----4-:R-:W-:-:S03]  /*1550*/  FMUL R0, R18, R19 ;  /* 0x0000001312007220 */ /* 0x010fc60000400000 */
[----:B------:R-:W-:Y:S01]  /*1560*/  FADD R14, R11, R11 ;  /* 0x0000000b0b0e7221 */ /* 0x000fe20000000000 */
[----:B------:R-:W-:Y:S01]  /*1570*/  FFMA R11, R10, 1.1920928955078125e-07, R5 ;  /* 0x340000000a0b7823 */ /* 0x000fe20000000005 */
[----:B------:R-:W-:Y:S01]  /*1580*/  FFMA R15, R16, 1.1920928955078125e-07, R15 ;  /* 0x34000000100f7823 */ /* 0x000fe2000000000f */
[----:B------:R-:W-:Y:S01]  /*1590*/  FADD R19, R17, -R0 ;  /* 0x8000000011137221 */ /* 0x000fe20000000000 */
[-C--:B------:R-:W-:Y:S01]  /*15a0*/  FFMA R5, R13, -R4.reuse, R14 ;  /* 0x800000040d057223 */ /* 0x080fe2000000000e */
[C---:B------:R-:W-:Y:S01]  /*15b0*/  FMUL R13, R4.reuse, R4 ;  /* 0x00000004040d7220 */ /* 0x040fe20000400000 */
[----:B------:R-:W-:Y:S01]  /*15c0*/  FFMA R10, R4, 1.4426950216293334961, R11 ;  /* 0x3fb8aa3b040a7823 */ /* 0x000fe2000000000b */
[----:B------:R-:W-:Y:S01]  /*15d0*/  FADD R20, R19, R19 ;  /* 0x0000001313147221 */ /* 0x000fe20000000000 */
[----:B------:R-:W-:Y:S01]  /*15e0*/  MOV R19, 0x3a2c32e4 ;  /* 0x3a2c32e400137802 */ /* 0x000fe20000000f00 */
[-C--:B------:R-:W-:Y:S01]  /*15f0*/  FMUL R16, R0, R0.reuse ;  /* 0x0000000000107220 */ /* 0x080fe20000400000 */
[----:B------:R-:W-:Y:S01]  /*1600*/  FMUL R12, R12, R5 ;  /* 0x000000050c0c7220 */ /* 0x000fe20000400000 */
[----:B------:R-:W-:Y:S01]  /*1610*/  FADD R11, R11, -R10 ;  /* 0x8000000a0b0b7221 */ /* 0x000fe20000000000 */
[----:B------:R-:W-:Y:S01]  /*1620*/  FFMA R5, R0, 1.4426950216293334961, R15 ;  /* 0x3fb8aa3b00057823 */ /* 0x000fe2000000000f */
[-C--:B------:R-:W-:Y:S01]  /*1630*/  FFMA R14, R13, R19.reuse, 0.0032181653659790754318 ;  /* 0x3b52e7db0d0e7423 */ /* 0x080fe20000000013 */
[----:B------:R-:W-:Y:S01]  /*1640*/  FFMA R19, R16, R19, 0.0032181653659790754318 ;  /* 0x3b52e7db10137423 */ /* 0x000fe20000000013 */
[----:B------:R-:W-:Y:S01]  /*1650*/  FFMA R17, R17, -R0, R20 ;  /* 0x8000000011117223 */ /* 0x000fe20000000014 */
[----:B------:R-:W-:Y:S01]  /*1660*/  FFMA R11, R4, 1.4426950216293334961, R11 ;  /* 0x3fb8aa3b040b7823 */ /* 0x000fe2000000000b */
[----:B------:R-:W-:Y:S01]  /*1670*/  FFMA R14, R13, R14, 0.018033718690276145935 ;  /* 0x3c93bb730d0e7423 */ /* 0x000fe2000000000e */
[----:B------:R-:W-:Y:S01]  /*1680*/  FADD R15, R15, -R5 ;  /* 0x800000050f0f7221 */ /* 0x000fe20000000000 */
[----:B------:R-:W-:Y:S01]  /*1690*/  FFMA R19, R16, R19, 0.018033718690276145935 ;  /* 0x3c93bb7310137423 */ /* 0x000fe20000000013 */
[----:B------:R-:W-:Y:S01]  /*16a0*/  FMUL R17, R18, R17 ;  /* 0x0000001112117220 */ /* 0x000fe20000400000 */
[C---:B------:R-:W-:Y:S01]  /*16b0*/  FFMA R14, R13.reuse, R14, 0.12022458761930465698 ;  /* 0x3df6384f0d0e7423 */ /* 0x040fe2000000000e */
[----:B------:R-:W-:Y:S01]  /*16c0*/  FFMA R11, R12, 1.4426950216293334961, R11 ;  /* 0x3fb8aa3b0c0b7823 */ /* 0x000fe2000000000b */
[----:B------:R-:W-:Y:S01]  /*16d0*/  FFMA R18, R0, 1.4426950216293334961, R15 ;  /* 0x3fb8aa3b00127823 */ /* 0x000fe2000000000f */
[----:B------:R-:W-:Y:S01]  /*16e0*/  FFMA R19, R16, R19, 0.12022458761930465698 ;  /* 0x3df6384f10137423 */ /* 0x000fe20000000013 */
[----:B------:R-:W-:Y:S01]  /*16f0*/  FMUL R13, R13, R14 ;  /* 0x0000000e0d0d7220 */ /* 0x000fe20000400000 */
[----:B------:R-:W-:Y:S01]  /*1700*/  FFMA R11, R4, 1.9251366722983220825e-08, R11 ;  /* 0x32a55e34040b7823 */ /* 0x000fe2000000000b */
[----:B------:R-:W-:Y:S01]  /*1710*/  FFMA R15, R17, 1.4426950216293334961, R18 ;  /* 0x3fb8aa3b110f7823 */ /* 0x000fe20000000012 */
[----:B------:R-:W-:Y:S01]  /*1720*/  FMUL R19, R16, R19 ;  /* 0x0000001310137220 */ /* 0x000fe20000400000 */
[----:B------:R-:W-:Y:S01]  /*1730*/  FMUL R14, R13, 3 ;  /* 0x404000000d0e7820 */ /* 0x000fe20000400000 */
[----:B------:R-:W0:Y:S01]  /*1740*/  LDC.64 R20, c[0x0][0x3b8] ;  /* 0x0000ee00ff147b82 */ /* 0x000e220000000a00 */
[----:B------:R-:W-:-:S02]  /*1750*/  FFMA R16, R0, 1.9251366722983220825e-08, R15 ;  /* 0x32a55e3400107823 */ /* 0x000fc4000000000f */
[----:B------:R-:W-:Y:S01]  /*1760*/  FFMA R11, R12, R14, R11 ;  /* 0x0000000e0c0b7223 */ /* 0x000fe2000000000b */
[----:B------:R-:W-:-:S03]  /*1770*/  FMUL R12, R19, 3 ;  /* 0x40400000130c7820 */ /* 0x000fc60000400000 */
[----:B------:R-:W-:Y:S01]  /*1780*/  FFMA R11, R4, R13, R11 ;  /* 0x0000000d040b7223 */ /* 0x000fe2000000000b */
[----:B------:R-:W-:-:S03]  /*1790*/  FFMA R17, R17, R12, R16 ;  /* 0x0000000c11117223 */ /* 0x000fc60000000010 */
[----:B------:R-:W-:Y:S01]  /*17a0*/  FADD R13, R10, R11 ;  /* 0x0000000b0a0d7221 */ /* 0x000fe20000000000 */
[----:B------:R-:W-:-:S03]  /*17b0*/  FFMA R12, R0, R19, R17 ;  /* 0x00000013000c7223 */ /* 0x000fc60000000011 */
[----:B------:R-:W-:Y:S01]  /*17c0*/  FMUL R4, R13, 2 ;  /* 0x400000000d047820 */ /* 0x000fe20000400000 */
[----:B------:R-:W-:Y:S01]  /*17d0*/  FADD R17, R5, R12 ;  /* 0x0000000c05117221 */ /* 0x000fe20000000000 */
[----:B------:R-:W-:Y:S02]  /*17e0*/  FADD R10, -R10, R13 ;  /* 0x0000000d0a0a7221 */ /* 0x000fe40000000100 */
[----:B------:R-:W2:Y:S01]  /*17f0*/  FRND R15, R4 ;  /* 0x00000004000f7307 */ /* 0x000ea20000201000 */
[----:B------:R-:W-:Y:S01]  /*1800*/  FMUL R0, R17, 2 ;  /* 0x4000000011007820 */ /* 0x000fe20000400000 */
[----:B------:R-:W-:Y:S01]  /*1810*/  FADD R5, -R5, R17 ;  /* 0x0000001105057221 */ /* 0x000fe20000000100 */
[----:B------:R-:W-:Y:S01]  /*1820*/  FADD R10, R11, -R10 ;  /* 0x8000000a0b0a7221 */ /* 0x000fe20000000000 */
[----:B------:R-:W-:Y:S01]  /*1830*/  FFMA R13, R13, 2, -R4 ;  /* 0x400000000d0d7823 */ /* 0x000fe20000000804 */
[----:B------:R-:W-:Y:S01]  /*1840*/  FFMA R17, R17, 2, -R0 ;  /* 0x4000000011117823 */ /* 0x000fe20000000800 */
[----:B------:R-:W-:Y:S01]  /*1850*/  FADD R12, R12, -R5 ;  /* 0x800000050c0c7221 */ /* 0x000fe20000000000 */
[----:B------:R-:W-:Y:S01]  /*1860*/  FSETP.GT.AND P1, PT, |R4|, 152, PT ;  /* 0x431800000400780b */ /* 0x000fe20003f24200 */
[----:B------:R-:W3:Y:S01]  /*1870*/  FRND R19, R0 ;  /* 0x0000000000137307 */ /* 0x000ee20000201000 */
[----:B------:R-:W-:Y:S01]  /*1880*/  FFMA R10, R10, 2, R13 ;  /* 0x400000000a0a7823 */ /* 0x000fe2000000000d */
[----:B------:R-:W-:-:S02]  /*1890*/  HFMA2 R13, -RZ, RZ, 0.64013671875, -15.109375 ;  /* 0x391fcb8eff0d7431 */ /* 0x000fc400000001ff */
[----:B------:R-:W-:Y:S01]  /*18a0*/  FFMA R12, R12, 2, R17 ;  /* 0x400000000c0c7823 */ /* 0x000fe20000000011 */
[----:B------:R-:W-:Y:S01]  /*18b0*/  FSETP.GEU.AND P4, PT, R4, RZ, PT ;  /* 0x000000ff0400720b */ /* 0x000fe20003f8e000 */
[----:B------:R-:W4:Y:S01]  /*18c0*/  LDC R17, c[0x0][0x380] ;  /* 0x0000e000ff117b82 */ /* 0x000f220000000800 */
[----:B0-----:R-:W-:-:S04]  /*18d0*/  IMAD.WIDE R20, R9, 0x4, R20 ;  /* 0x0000000409147825 */ /* 0x001fc800078e0214 */
[----:B--2---:R-:W-:Y:S01]  /*18e0*/  FADD R5, R4, -R15 ;  /* 0x8000000f04057221 */ /* 0x004fe20000000000 */
[----:B------:R-:W0:Y:S01]  /*18f0*/  F2I.NTZ R14, R0 ;  /* 0x00000000000e7305 */ /* 0x000e220000203100 */
[----:B------:R-:W-:Y:S02]  /*1900*/  FSETP.GT.AND P2, PT, R15, RZ, PT ;  /* 0x000000ff0f00720b */ /* 0x000fe40003f44000 */
[----:B------:R-:W-:Y:S01]  /*1910*/  FADD R5, R10, R5 ;  /* 0x000000050a057221 */ /* 0x000fe20000000000 */
[----:B---3--:R-:W-:-:S03]  /*1920*/  FADD R11, R0, -R19 ;  /* 0x80000013000b7221 */ /* 0x008fc60000000000 */
[-C--:B------:R-:W-:Y:S01]  /*1930*/  FFMA R10, R5, R13.reuse, 0.0013391353422775864601 ;  /* 0x3aaf85ed050a7423 */ /* 0x080fe2000000000d */
[----:B------:R-:W-:Y:S01]  /*1940*/  FSETP.GT.AND P3, PT, R19, RZ, PT ;  /* 0x000000ff1300720b */ /* 0x000fe20003f64000 */
[----:B------:R-:W2:Y:S01]  /*1950*/  F2I.NTZ R4, R4 ;  /* 0x0000000400047305 */ /* 0x000ea20000203100 */
[----:B------:R-:W-:Y:S01]  /*1960*/  FADD R12, R12, R11 ;  /* 0x0000000b0c0c7221 */ /* 0x000fe20000000000 */
[C---:B------:R-:W-:Y:S01]  /*1970*/  FFMA R10, R5.reuse, R10, 0.0096188392490148544312 ;  /* 0x3c1d9856050a7423 */ /* 0x040fe2000000000a */
[----:B------:R-:W-:Y:S02]  /*1980*/  SEL R15, RZ, 0x83000000, P3 ;  /* 0x83000000ff0f7807 */ /* 0x000fe40001800000 */
[C---:B------:R-:W-:Y:S01]  /*1990*/  FFMA R11, R12.reuse, R13, 0.0013391353422775864601 ;  /* 0x3aaf85ed0c0b7423 */ /* 0x040fe2000000000d */
[----:B------:R-:W-:Y:S01]  /*19a0*/  FFMA R10, R5, R10, 0.055503588169813156128 ;  /* 0x3d6357bb050a7423 */ /* 0x000fe2000000000a */
[----:B------:R-:W-:Y:S02]  /*19b0*/  IADD3 R16, PT, PT, R15, 0x7f000000, RZ ;  /* 0x7f0000000f107810 */ /* 0x000fe40007ffe0ff */
[----:B------:R-:W-:Y:S01]  /*19c0*/  FFMA R11, R12, R11, 0.0096188392490148544312 ;  /* 0x3c1d98560c0b7423 */ /* 0x000fe2000000000b */
[----:B------:R-:W-:Y:S01]  /*19d0*/  FFMA R10, R5, R10, 0.24022644758224487305 ;  /* 0x3e75fdec050a7423 */ /* 0x000fe2000000000a */
[----:B------:R-:W-:-:S02]  /*19e0*/  FSETP.GT.AND P3, PT, |R0|, 152, PT ;  /* 0x431800000000780b */ /* 0x000fc40003f64200 */
[C---:B------:R-:W-:Y:S01]  /*19f0*/  FFMA R11, R12.reuse, R11, 0.055503588169813156128 ;  /* 0x3d6357bb0c0b7423 */ /* 0x040fe2000000000b */
[----:B------:R-:W-:Y:S01]  /*1a00*/  FFMA R10, R5, R10, 0.69314718246459960938 ;  /* 0x3f317218050a7423 */ /* 0x000fe2000000000a */
[----:B----4-:R-:W-:Y:S02]  /*1a10*/  IADD3 R25, PT, PT, R9, -R17, RZ ;  /* 0x8000001109197210 */ /* 0x010fe40007ffe0ff */
[----:B------:R-:W-:Y:S01]  /*1a20*/  FFMA R13, R12, R11, 0.24022644758224487305 ;  /* 0x3e75fdec0c0d7423 */ /* 0x000fe2000000000b */
[----:B------:R-:W-:Y:S01]  /*1a30*/  SEL R11, RZ, 0x83000000, P2 ;  /* 0x83000000ff0b7807 */ /* 0x000fe20001000000 */
[----:B------:R-:W-:Y:S01]  /*1a40*/  FFMA R10, R5, R10, 1 ;  /* 0x3f800000050a7423 */ /* 0x000fe2000000000a */
[----:B0-----:R-:W-:Y:S01]  /*1a50*/  LEA R14, R14, -R15, 0x17 ;  /* 0x8000000f0e0e7211 */ /* 0x001fe200078eb8ff */
[----:B------:R-:W-:Y:S01]  /*1a60*/  FFMA R13, R12, R13, 0.69314718246459960938 ;  /* 0x3f3172180c0d7423 */ /* 0x000fe2000000000d */
[----:B------:R-:W-:Y:S01]  /*1a70*/  IADD3 R5, PT, PT, R11, 0x7f000000, RZ ;  /* 0x7f0000000b057810 */ /* 0x000fe20007ffe0ff */
[----:B-1----:R-:W-:Y:S01]  /*1a80*/  IMAD.WIDE R24, R25, 0x4, R22 ;  /* 0x0000000419187825 */ /* 0x002fe200078e0216 */
[----:B--2---:R-:W-:-:S03]  /*1a90*/  LEA R4, R4, -R11, 0x17 ;  /* 0x8000000b04047211 */ /* 0x004fc600078eb8ff */
[----:B------:R-:W-:Y:S01]  /*1aa0*/  FFMA R13, R12, R13, 1 ;  /* 0x3f8000000c0d7423 */ /* 0x000fe2000000000d */
[----:B------:R-:W-:Y:S01]  /*1ab0*/  FSETP.GEU.AND P2, PT, R0, RZ, PT ;  /* 0x000000ff0000720b */ /* 0x000fe20003f4e000 */
[----:B------:R-:W-:-:S04]  /*1ac0*/  IMAD.WIDE R22, R9, 0x4, R22 ;  /* 0x0000000409167825 */ /* 0x000fc800078e0216 */
[----:B------:R-:W-:Y:S01]  /*1ad0*/  FMUL R5, R10, R5 ;  /* 0x000000050a057220 */ /* 0x000fe20000400000 */
[----:B------:R-:W-:-:S03]  /*1ae0*/  FMUL R13, R13, R16 ;  /* 0x000000100d0d7220 */ /* 0x000fc60000400000 */
[----:B------:R-:W-:Y:S01]  /*1af0*/  FMUL R11, R5, R4 ;  /* 0x00000004050b7220 */ /* 0x000fe20000400000 */
[----:B------:R-:W-:Y:S01]  /*1b00*/  FMUL R12, R13, R14 ;  /* 0x0000000e0d0c7220 */ /* 0x000fe20000400000 */
[----:B------:R-:W-:Y:S01]  /*1b10*/  FADD R14, R3, R3 ;  /* 0x00000003030e7221 */ /* 0x000fe20000000000 */
[----:B------:R-:W-:Y:S01]  /*1b20*/  FADD R13, R2, R2 ;  /* 0x00000002020d7221 */ /* 0x000fe20000000000 */
[----:B------:R-:W-:-:S04]  /*1b30*/  IMAD.WIDE R18, R17, 0x4, R22 ;  /* 0x0000000411127825 */ /* 0x000fc800078e0216 */
[----:B------:R-:W-:Y:S01]  /*1b40*/  FADD R5, R2, 2 ;  /* 0x4000000002057421 */ /* 0x000fe20000000000 */
[----:B------:R-:W-:Y:S02]  /*1b50*/  @P1 FSEL R11, RZ, +INF , !P4 ;  /* 0x7f800000ff0b1808 */ /* 0x000fe40006000000 */
[----:B------:R-:W-:Y:S01]  /*1b60*/  LOP3.LUT R14, R14, 0x7fffffff, RZ, 0xc0, !PT ;  /* 0x7fffffff0e0e7812 */ /* 0x000fe200078ec0ff */
[----:B------:R-:W-:Y:S01]  /*1b70*/  IMAD.WIDE R16, R17, 0x4, R20 ;  /* 0x0000000411107825 */ /* 0x000fe200078e0214 */
[----:B------:R-:W-:Y:S02]  /*1b80*/  LOP3.LUT R13, R13, 0x7fffffff, RZ, 0xc0, !PT ;  /* 0x7fffffff0d0d7812 */ /* 0x000fe400078ec0ff */
[----:B------:R-:W-:Y:S01]  /*1b90*/  @P3 FSEL R12, RZ, +INF , !P2 ;  /* 0x7f800000ff0c3808 */ /* 0x000fe20005000000 */
[----:B------:R-:W-:Y:S06]  /*1ba0*/  BRA.U !UP0, `(.L_x_17) ;  /* 0x0000000d08887547 */ /* 0x000fec000b800000 */
[----:B------:R0:W5:Y:S01]  /*1bb0*/  LDG.E R33, desc[UR6][R20.64] ;  /* 0x0000000614217981 */ /* 0x000162000c1e1900 */
[----:B------:R-:W-:Y:S01]  /*1bc0*/  FSETP.NAN.AND P2, PT, |R3|, |R3|, PT ;  /* 0x400000030300720b */ /* 0x000fe20003f48200 */
[----:B------:R-:W-:Y:S01]  /*1bd0*/  ULOP3.LUT UR5, UR5, 0x7ffffffc, URZ, 0xc0, !UPT ;  /* 0x7ffffffc05057892 */ /* 0x000fe2000f8ec0ff */
[----:B------:R-:W-:Y:S01]  /*1be0*/  FSETP.NAN.AND P1, PT, |R2|, |R2|, PT ;  /* 0x400000020200720b */ /* 0x000fe20003f28200 */
[----:B------:R-:W1:Y:S01]  /*1bf0*/  LDCU UR8, c[0x0][0x380] ;  /* 0x00007000ff0877ac */ /* 0x000e620008000800 */
[----:B------:R-:W-:Y:S02]  /*1c00*/  FSEL R0, R13, R12, P5 ;  /* 0x0000000c0d007208 */ /* 0x000fe40002800000 */
[----:B------:R-:W-:Y:S01]  /*1c10*/  FSEL R15, R14, R11, P6 ;  /* 0x0000000b0e0f7208 */ /* 0x000fe20003000000 */
[----:B------:R-:W-:Y:S01]  /*1c20*/  UIADD3 UR5, UPT, UPT, -UR5, URZ, URZ ;  /* 0x000000ff05057290 */ /* 0x000fe2000fffe1ff */
[----:B------:R-:W-:Y:S02]  /*1c30*/  FSETP.NEU.AND P3, PT, R2, 1, PT ;  /* 0x3f8000000200780b */ /* 0x000fe40003f6d000 */
[----:B------:R-:W-:-:S03]  /*1c40*/  FSEL R0, R5, R0, P1 ;  /* 0x0000000005007208 */ /* 0x000fc60000800000 */
[C---:B------:R-:W-:Y:S01]  /*1c50*/  @P2 FADD R15, R3.reuse, 2 ;  /* 0x40000000030f2421 */ /* 0x040fe20000000000 */
[----:B------:R-:W-:Y:S02]  /*1c60*/  FSETP.NEU.AND P2, PT, R3, 1, PT ;  /* 0x3f8000000300780b */ /* 0x000fe40003f4d000 */
[----:B------:R-:W-:Y:S02]  /*1c70*/  FSEL R30, R0, 1, P3 ;  /* 0x3f800000001e7808 */ /* 0x000fe40001800000 */
[----:B------:R-:W-:-:S05]  /*1c80*/  FSEL R15, R15, 1, P2 ;  /* 0x3f8000000f0f7808 */ /* 0x000fca0001000000 */
[----:B------:R-:W-:-:S04]  /*1c90*/  FADD R3, R15, R30 ;  /* 0x0000001e0f037221 */ /* 0x000fc80000000000 */
[----:B01----:R-:W-:-:S07]  /*1ca0*/  FADD R3, R3, R3 ;  /* 0x0000000303037221 */ /* 0x003fce0000000000 */
.L_x_63:
[----:B0----5:R0:W-:Y:S01]  /*1cb0*/  STG.E desc[UR6][R22.64], R33 ;  /* 0x0000002116007986 */ /* 0x0211e2000c101906 */
[----:B------:R-:W-:Y:S01]  /*1cc0*/  UIADD3 UR5, UPT, UPT, UR5, 0x4, URZ ;  /* 0x0000000405057890 */ /* 0x000fe2000fffe0ff */
[----:B------:R-:W-:Y:S03]  /*1cd0*/  BSSY.RECONVERGENT B2, `(.L_x_18) ;  /* 0x0000027000027945 */ /* 0x000fe60003800200 */
[----:B------:R-:W-:Y:S01]  /*1ce0*/  UISETP.NE.AND UP0, UPT, UR5, URZ, UPT ;  /* 0x000000ff0500728c */ /* 0x000fe2000bf05270 */
[----:B-12-4-:R-:W-:Y:S10]  /*1cf0*/  @P0 BRA `(.L_x_19) ;  /* 0x0000000000680947 */ /* 0x016ff40003800000 */
[----:B------:R-:W2:Y:S04]  /*1d00*/  LDG.E R2, desc[UR6][R18.64] ;  /* 0x0000000612027981 */ /* 0x000ea8000c1e1900 */
[----:B------:R-:W2:Y:S04]  /*1d10*/  LDG.E R35, desc[UR6][R24.64] ;  /* 0x0000000618237981 */ /* 0x000ea8000c1e1900 */
[----:B------:R-:W3:Y:S04]  /*1d20*/  LDG.E R0, desc[UR6][R22.64+0x4] ;  /* 0x0000040616007981 */ /* 0x000ee8000c1e1900 */
[----:B0-----:R-:W3:Y:S04]  /*1d30*/  LDG.E R33, desc[UR6][R22.64+-0x4] ;  /* 0xfffffc0616217981 */ /* 0x001ee8000c1e1900 */
[----:B------:R-:W4:Y:S01]  /*1d40*/  LDG.E R37, desc[UR6][R26.64] ;  /* 0x000000061a257981 */ /* 0x000f22000c1e1900 */
[----:B------:R-:W0:Y:S01]  /*1d50*/  MUFU.RCP R4, R3 ;  /* 0x0000000300047308 */ /* 0x000e220000001000 */
[----:B------:R-:W-:Y:S01]  /*1d60*/  BSSY.RECONVERGENT B3, `(.L_x_20) ;  /* 0x0000011000037945 */ /* 0x000fe20003800200 */
[----:B--2---:R-:W-:-:S04]  /*1d70*/  FADD R35, R2, R35 ;  /* 0x0000002302237221 */ /* 0x004fc80000000000 */
[----:B------:R-:W-:Y:S01]  /*1d80*/  FMUL R2, R30, R35 ;  /* 0x000000231e027220 */ /* 0x000fe20000400000 */
[----:B---3--:R-:W-:Y:S01]  /*1d90*/  FADD R0, R0, R33 ;  /* 0x0000002100007221 */ /* 0x008fe20000000000 */
[----:B0-----:R-:W-:Y:S01]  /*1da0*/  FFMA R33, -R3, R4, 1 ;  /* 0x3f80000003217423 */ /* 0x001fe20000000104 */
[----:B----4-:R-:W-:Y:S02]  /*1db0*/  FMUL R37, R30, R37 ;  /* 0x000000251e257220 */ /* 0x010fe40000400000 */
[----:B------:R-:W-:Y:S01]  /*1dc0*/  FFMA R0, R15, R0, R2 ;  /* 0x000000000f007223 */ /* 0x000fe20000000002 */
[----:B------:R-:W-:-:S03]  /*1dd0*/  FFMA R33, R4, R33, R4 ;  /* 0x0000002104217223 */ /* 0x000fc60000000004 */
[----:B------:R-:W-:-:S04]  /*1de0*/  FFMA R0, -R15, R37, R0 ;  /* 0x000000250f007223 */ /* 0x000fc80000000100 */
        /* <DEDUP_REMOVED lines=8> */
.L_x_21:
[----:B------:R-:W-:Y:S05]  /*1e70*/  BSYNC.RECONVERGENT B3 ;  /* 0x0000000000037941 */ /* 0x000fea0003800200 */
.L_x_20:
[----:B------:R0:W-:Y:S01]  /*1e80*/  STG.E desc[UR6][R20.64], R33 ;  /* 0x0000002114007986 */ /* 0x0001e2000c101906 */
[----:B------:R-:W-:Y:S05]  /*1e90*/  BRA `(.L_x_22) ;  /* 0x0000000000287947 */ /* 0x000fea0003800000 */
.L_x_19:
[----:B------:R-:W-:Y:S01]  /*1ea0*/  ISETP.NE.AND P1, PT, R6, RZ, PT ;  /* 0x000000ff0600720c */ /* 0x000fe20003f25270 */
[----:B------:R-:W-:Y:S01]  /*1eb0*/  BSSY.RECONVERGENT B0, `(.L_x_23) ;  /* 0x0000005000007945 */ /* 0x000fe20003800200 */
[----:B------:R-:W-:-:S11]  /*1ec0*/  ISETP.NE.AND P2, PT, R7, RZ, PT ;  /* 0x000000ff0700720c */ /* 0x000fd60003f45270 */
[----:B------:R-:W-:Y:S05]  /*1ed0*/  @P1 BRA `(.L_x_24) ;  /* 0x0000000000081947 */ /* 0x000fea0003800000 */
[----:B0-----:R-:W2:Y:S04]  /*1ee0*/  LDG.E R33, desc[UR6][R20.64+-0x4] ;  /* 0xfffffc0614217981 */ /* 0x001ea8000c1e1900 */
[----:B--2---:R1:W-:Y:S02]  /*1ef0*/  STG.E desc[UR6][R20.64], R33 ;  /* 0x0000002114007986 */ /* 0x0043e4000c101906 */
.L_x_24:
[----:B------:R-:W-:Y:S05]  /*1f00*/  BSYNC.RECONVERGENT B0 ;  /* 0x0000000000007941 */ /* 0x000fea0003800200 */
.L_x_23:
[----:B------:R-:W-:Y:S05]  /*1f10*/  @P2 BRA `(.L_x_22) ;  /* 0x0000000000082947 */ /* 0x000fea0003800000 */
[----:B01----:R-:W2:Y:S04]  /*1f20*/  LDG.E R33, desc[UR6][R20.64+0x4] ;  /* 0x0000040614217981 */ /* 0x003ea8000c1e1900 */
[----:B--2---:R2:W-:Y:S02]  /*1f30*/  STG.E desc[UR6][R20.64], R33 ;  /* 0x0000002114007986 */ /* 0x0045e4000c101906 */
.L_x_22:
[----:B------:R-:W-:Y:S05]  /*1f40*/  BSYNC.RECONVERGENT B2 ;  /* 0x0000000000027941 */ /* 0x000fea0003800200 */
.L_x_18:
[C---:B------:R-:W-:Y:S01]  /*1f50*/  ISETP.GE.AND P1, PT, R9.reuse, UR8, PT ;  /* 0x0000000809007c0c */ /* 0x040fe2000bf26270 */
[----:B------:R-:W-:Y:S01]  /*1f60*/  BSSY.RECONVERGENT B0, `(.L_x_25) ;  /* 0x0000005000007945 */ /* 0x000fe20003800200 */
[----:B------:R-:W-:-:S11]  /*1f70*/  ISETP.GE.AND P2, PT, R9, R8, PT ;  /* 0x000000080900720c */ /* 0x000fd60003f46270 */
[----:B------:R-:W-:Y:S05]  /*1f80*/  @P1 BRA `(.L_x_26) ;  /* 0x0000000000081947 */ /* 0x000fea0003800000 */
[----:B012---:R-:W2:Y:S04]  /*1f90*/  LDG.E R33, desc[UR6][R16.64] ;  /* 0x0000000610217981 */ /* 0x007ea8000c1e1900 */
[----:B--2---:R3:W-:Y:S02]  /*1fa0*/  STG.E desc[UR6][R20.64], R33 ;  /* 0x0000002114007986 */ /* 0x0047e4000c101906 */
.L_x_26:
[----:B------:R-:W-:Y:S05]  /*1fb0*/  BSYNC.RECONVERGENT B0 ;  /* 0x0000000000007941 */ /* 0x000fea0003800200 */
.L_x_25:
[----:B------:R-:W-:Y:S04]  /*1fc0*/  BSSY.RECONVERGENT B0, `(.L_x_27) ;  /* 0x0000006000007945 */ /* 0x000fe80003800200 */
[----:B------:R-:W-:Y:S05]  /*1fd0*/  @P2 BRA `(.L_x_28) ;  /* 0x0000000000082947 */ /* 0x000fea0003800000 */
[----:B0123--:R0:W5:Y:S01]  /*1fe0*/  LDG.E R33, desc[UR6][R20.64] ;  /* 0x0000000614217981 */ /* 0x00f162000c1e1900 */
[----:B------:R-:W-:Y:S05]  /*1ff0*/  BRA `(.L_x_29) ;  /* 0x0000000000087947 */ /* 0x000fea0003800000 */
.L_x_28:
[----:B------:R4:W-:Y:S01]  /*2000*/  STG.E desc[UR6][R20.64], RZ ;  /* 0x000000ff14007986 */ /* 0x0009e2000c101906 */
[----:B0123--:R-:W-:-:S07]  /*2010*/  HFMA2 R33, -RZ, RZ, 0, 0 ;  /* 0x00000000ff217431 */ /* 0x00ffce00000001ff */
.L_x_29:
[----:B------:R-:W-:Y:S05]  /*2020*/  BSYNC.RECONVERGENT B0 ;  /* 0x0000000000007941 */ /* 0x000fea0003800200 */
.L_x_27:
[----:B-----5:R1:W-:Y:S01]  /*2030*/  STG.E desc[UR6][R22.64], R33 ;  /* 0x0000002116007986 */ /* 0x0203e2000c101906 */
[----:B------:R-:W-:Y:S04]  /*2040*/  BSSY.RECONVERGENT B2, `(.L_x_30) ;  /* 0x0000026000027945 */ /* 0x000fe80003800200 */
[----:B------:R-:W-:Y:S05]  /*2050*/  @P0 BRA `(.L_x_31) ;  /* 0x0000000000680947 */ /* 0x000fea0003800000 */
[----:B------:R-:W2:Y:S04]  /*2060*/  LDG.E R2, desc[UR6][R18.64] ;  /* 0x0000000612027981 */ /* 0x000ea8000c1e1900 */
[----:B------:R-:W2:Y:S04]  /*2070*/  LDG.E R35, desc[UR6][R24.64] ;  /* 0x0000000618237981 */ /* 0x000ea8000c1e1900 */
[----:B------:R-:W3:Y:S04]  /*2080*/  LDG.E R0, desc[UR6][R22.64+0x4] ;  /* 0x0000040616007981 */ /* 0x000ee8000c1e1900 */
[----:B-1----:R-:W3:Y:S04]  /*2090*/  LDG.E R33, desc[UR6][R22.64+-0x4] ;  /* 0xfffffc0616217981 */ /* 0x002ee8000c1e1900 */
[----:B------:R-:W5:Y:S01]  /*20a0*/  LDG.E R37, desc[UR6][R26.64] ;  /* 0x000000061a257981 */ /* 0x000f62000c1e1900 */
[----:B------:R-:W1:Y:S01]  /*20b0*/  MUFU.RCP R4, R3 ;  /* 0x0000000300047308 */ /* 0x000e620000001000 */
[----:B------:R-:W-:Y:S01]  /*20c0*/  BSSY.RECONVERGENT B3, `(.L_x_32) ;  /* 0x0000011000037945 */ /* 0x000fe20003800200 */
[----:B--2---:R-:W-:-:S04]  /*20d0*/  FADD R35, R2, R35 ;  /* 0x0000002302237221 */ /* 0x004fc80000000000 */
[----:B------:R-:W-:Y:S01]  /*20e0*/  FMUL R2, R30, R35 ;  /* 0x000000231e027220 */ /* 0x000fe20000400000 */
[----:B---3--:R-:W-:Y:S01]  /*20f0*/  FADD R0, R0, R33 ;  /* 0x0000002100007221 */ /* 0x008fe20000000000 */
[----:B-1----:R-:W-:Y:S01]  /*2100*/  FFMA R33, -R3, R4, 1 ;  /* 0x3f80000003217423 */ /* 0x002fe20000000104 */
[----:B-----5:R-:W-:Y:S02]  /*2110*/  FMUL R37, R30, R37 ;  /* 0x000000251e257220 */ /* 0x020fe40000400000 */
[----:B------:R-:W-:-:S04]  /*2120*/  FFMA R0, R15, R0, R2 ;  /* 0x000000000f007223 */ /* 0x000fc80000000002 */
[----:B------:R-:W-:Y:S01]  /*2130*/  FFMA R2, -R15, R37, R0 ;  /* 0x000000250f027223 */ /* 0x000fe20000000100 */
[----:B------:R-:W-:-:S03]  /*2140*/  FFMA R0, R4, R33, R4 ;  /* 0x0000002104007223 */ /* 0x000fc60000000004 */
[----:B------:R-:W1:Y:S01]  /*2150*/  FCHK P3, R2, R3 ;  /* 0x0000000302007302 */ /* 0x000e620000060000 */
[----:B------:R-:W-:-:S04]  /*2160*/  FFMA R33, R0, R2, RZ ;  /* 0x0000000200217223 */ /* 0x000fc800000000ff */
[----:B------:R-:W-:-:S04]  /*2170*/  FFMA R4, -R3, R33, R2 ;  /* 0x0000002103047223 */ /* 0x000fc80000000102 */
[----:B------:R-:W-:Y:S01]  /*2180*/  FFMA R0, R0, R4, R33 ;  /* 0x0000000400007223 */ /* 0x000fe20000000021 */
[----:B-1----:R-:W-:Y:S06]  /*2190*/  @!P3 BRA `(.L_x_33) ;  /* 0x00000000000cb947 */ /* 0x002fec0003800000 */
[----:B------:R-:W-:Y:S02]  /*21a0*/  MOV R0, R2 ;  /* 0x0000000200007202 */ /* 0x000fe40000000f00 */
[----:B------:R-:W-:-:S07]  /*21b0*/  MOV R10, 0x21d0 ;  /* 0x000021d0000a7802 */ /* 0x000fce0000000f00 */
[----:B0---4-:R-:W-:Y:S05]  /*21c0*/  CALL.REL.NOINC `($__internal_1_$__cuda_sm3x_div_rn_noftz_f32_slowpath) ;  /* 0x00000024004c7944 */ /* 0x011fea0003c00000 */
.L_x_33:
[----:B------:R-:W-:Y:S05]  /*21d0*/  BSYNC.RECONVERGENT B3 ;  /* 0x0000000000037941 */ /* 0x000fea0003800200 */
.L_x_32:
[----:B------:R1:W-:Y:S01]  /*21e0*/  STG.E desc[UR6][R20.64], R0 ;  /* 0x0000000014007986 */ /* 0x0003e2000c101906 */
[----:B------:R-:W-:Y:S05]  /*21f0*/  BRA `(.L_x_34) ;  /* 0x0000000000287947 */ /* 0x000fea0003800000 */
.L_x_31:
[----:B------:R-:W-:Y:S01]  /*2200*/  ISETP.NE.AND P3, PT, R6, RZ, PT ;  /* 0x000000ff0600720c */ /* 0x000fe20003f65270 */
[----:B------:R-:W-:Y:S01]  /*2210*/  BSSY.RECONVERGENT B0, `(.L_x_35) ;  /* 0x0000005000007945 */ /* 0x000fe20003800200 */
[----:B------:R-:W-:-:S11]  /*2220*/  ISETP.NE.AND P4, PT, R7, RZ, PT ;  /* 0x000000ff0700720c */ /* 0x000fd60003f85270 */
[----:B------:R-:W-:Y:S05]  /*2230*/  @P3 BRA `(.L_x_36) ;  /* 0x0000000000083947 */ /* 0x000fea0003800000 */
[----:B-1----:R-:W2:Y:S04]  /*2240*/  LDG.E R33, desc[UR6][R20.64+-0x4] ;  /* 0xfffffc0614217981 */ /* 0x002ea8000c1e1900 */
[----:B--2---:R2:W-:Y:S02]  /*2250*/  STG.E desc[UR6][R20.64], R33 ;  /* 0x0000002114007986 */ /* 0x0045e4000c101906 */
.L_x_36:
[----:B------:R-:W-:Y:S05]  /*2260*/  BSYNC.RECONVERGENT B0 ;  /* 0x0000000000007941 */ /* 0x000fea0003800200 */
.L_x_35:
[----:B------:R-:W-:Y:S05]  /*2270*/  @P4 BRA `(.L_x_34) ;  /* 0x0000000000084947 */ /* 0x000fea0003800000 */
[----:B-12---:R-:W2:Y:S04]  /*2280*/  LDG.E R33, desc[UR6][R20.64+0x4] ;  /* 0x0000040614217981 */ /* 0x006ea8000c1e1900 */
[----:B--2---:R3:W-:Y:S02]  /*2290*/  STG.E desc[UR6][R20.64], R33 ;  /* 0x0000002114007986 */ /* 0x0047e4000c101906 */
.L_x_34:
[----:B------:R-:W-:Y:S05]  /*22a0*/  BSYNC.RECONVERGENT B2 ;  /* 0x0000000000027941 */ /* 0x000fea0003800200 */
.L_x_30:
[----:B------:R-:W-:Y:S04]  /*22b0*/  BSSY.RECONVERGENT B0, `(.L_x_37) ;  /* 0x0000004000007945 */ /* 0x000fe80003800200 */
[----:B------:R-:W-:Y:S05]  /*22c0*/  @P1 BRA `(.L_x_38) ;  /* 0x0000000000081947 */ /* 0x000fea0003800000 */
[----:B-123--:R-:W2:Y:S04]  /*22d0*/  LDG.E R33, desc[UR6][R16.64] ;  /* 0x0000000610217981 */ /* 0x00eea8000c1e1900 */
[----:B--2---:R1:W-:Y:S02]  /*22e0*/  STG.E desc[UR6][R20.64], R33 ;  /* 0x0000002114007986 */ /* 0x0043e4000c101906 */
.L_x_38:
[----:B------:R-:W-:Y:S05]  /*22f0*/  BSYNC.RECONVERGENT B0 ;  /* 0x0000000000007941 */ /* 0x000fea0003800200 */
.L_x_37:
[----:B------:R-:W-:Y:S04]  /*2300*/  BSSY.RECONVERGENT B0, `(.L_x_39) ;  /* 0x0000006000007945 */ /* 0x000fe80003800200 */
[----:B------:R-:W-:Y:S05]  /*2310*/  @P2 BRA `(.L_x_40) ;  /* 0x0000000000082947 */ /* 0x000fea0003800000 */
[----:B-123--:R1:W5:Y:S01]  /*2320*/  LDG.E R33, desc[UR6][R20.64] ;  /* 0x0000000614217981 */ /* 0x00e362000c1e1900 */
[----:B------:R-:W-:Y:S05]  /*2330*/  BRA `(.L_x_41) ;  /* 0x0000000000087947 */ /* 0x000fea0003800000 */
.L_x_40:
[----:B------:R0:W-:Y:S01]  /*2340*/  STG.E desc[UR6][R20.64], RZ ;  /* 0x000000ff14007986 */ /* 0x0001e2000c101906 */
[----:B-123--:R-:W-:-:S07]  /*2350*/  HFMA2 R33, -RZ, RZ, 0, 0 ;  /* 0x00000000ff217431 */ /* 0x00efce00000001ff */
.L_x_41:
[----:B------:R-:W-:Y:S05]  /*2360*/  BSYNC.RECONVERGENT B0 ;  /* 0x0000000000007941 */ /* 0x000fea0003800200 */
.L_x_39:
[----:B-----5:R2:W-:Y:S01]  /*2370*/  STG.E desc[UR6][R22.64], R33 ;  /* 0x0000002116007986 */ /* 0x0205e2000c101906 */
[----:B------:R-:W-:Y:S04]  /*2380*/  BSSY.RECONVERGENT B2, `(.L_x_42) ;  /* 0x0000026000027945 */ /* 0x000fe80003800200 */
[----:B------:R-:W-:Y:S05]  /*2390*/  @P0 BRA `(.L_x_43) ;  /* 0x0000000000680947 */ /* 0x000fea0003800000 */
[----:B------:R-:W3:Y:S04]  /*23a0*/  LDG.E R2, desc[UR6][R18.64] ;  /* 0x0000000612027981 */ /* 0x000ee8000c1e1900 */
[----:B------:R-:W3:Y:S04]  /*23b0*/  LDG.E R35, desc[UR6][R24.64] ;  /* 0x0000000618237981 */ /* 0x000ee8000c1e1900 */
[----:B------:R-:W5:Y:S04]  /*23c0*/  LDG.E R0, desc[UR6][R22.64+0x4] ;  /* 0x0000040616007981 */ /* 0x000f68000c1e1900 */
[----:B--2---:R-:W5:Y:S04]  /*23d0*/  LDG.E R33, desc[UR6][R22.64+-0x4] ;  /* 0xfffffc0616217981 */ /* 0x004f68000c1e1900 */
[----:B------:R-:W2:Y:S01]  /*23e0*/  LDG.E R37, desc[UR6][R26.64] ;  /* 0x000000061a257981 */ /* 0x000ea2000c1e1900 */
[----:B------:R-:W0:Y:S01]  /*23f0*/  MUFU.RCP R4, R3 ;  /* 0x0000000300047308 */ /* 0x000e220000001000 */
[----:B------:R-:W-:Y:S01]  /*2400*/  BSSY.RECONVERGENT B3, `(.L_x_44) ;  /* 0x0000011000037945 */ /* 0x000fe20003800200 */
[----:B---3--:R-:W-:-:S04]  /*2410*/  FADD R35, R2, R35 ;  /* 0x0000002302237221 */ /* 0x008fc80000000000 */
[----:B------:R-:W-:Y:S01]  /*2420*/  FMUL R2, R30, R35 ;  /* 0x000000231e027220 */ /* 0x000fe20000400000 */
[----:B-----5:R-:W-:Y:S01]  /*2430*/  FADD R0, R0, R33 ;  /* 0x0000002100007221 */ /* 0x020fe20000000000 */
[----:B0-----:R-:W-:Y:S01]  /*2440*/  FFMA R33, -R3, R4, 1 ;  /* 0x3f80000003217423 */ /* 0x001fe20000000104 */
[----:B--2---:R-:W-:Y:S02]  /*2450*/  FMUL R37, R30, R37 ;  /* 0x000000251e257220 */ /* 0x004fe40000400000 */
[----:B------:R-:W-:-:S04]  /*2460*/  FFMA R0, R15, R0, R2 ;  /* 0x000000000f007223 */ /* 0x000fc80000000002 */
[----:B------:R-:W-:Y:S01]  /*2470*/  FFMA R2, -R15, R37, R0 ;  /* 0x000000250f027223 */ /* 0x000fe20000000100 */
[----:B------:R-:W-:-:S03]  /*2480*/  FFMA R0, R4, R33, R4 ;  /* 0x0000002104007223 */ /* 0x000fc60000000004 */
[----:B------:R-:W0:Y:S01]  /*2490*/  FCHK P3, R2, R3 ;  /* 0x0000000302007302 */ /* 0x000e220000060000 */
[----:B------:R-:W-:-:S04]  /*24a0*/  FFMA R33, R0, R2, RZ ;  /* 0x0000000200217223 */ /* 0x000fc800000000ff */
[----:B------:R-:W-:-:S04]  /*24b0*/  FFMA R4, -R3, R33, R2 ;  /* 0x0000002103047223 */ /* 0x000fc80000000102 */
[----:B------:R-:W-:Y:S01]  /*24c0*/  FFMA R0, R0, R4, R33 ;  /* 0x0000000400007223 */ /* 0x000fe20000000021 */
[----:B0-----:R-:W-:Y:S06]  /*24d0*/  @!P3 BRA `(.L_x_45) ;  /* 0x00000000000cb947 */ /* 0x001fec0003800000 */
[----:B------:R-:W-:Y:S02]  /*24e0*/  MOV R0, R2 ;  /* 0x0000000200007202 */ /* 0x000fe40000000f00 */
[----:B------:R-:W-:-:S07]  /*24f0*/  MOV R10, 0x2510 ;  /* 0x00002510000a7802 */ /* 0x000fce0000000f00 */
[----:B-1--4-:R-:W-:Y:S05]  /*2500*/  CALL.REL.NOINC `($__internal_1_$__cuda_sm3x_div_rn_noftz_f32_slowpath) ;  /* 0x00000020007c7944 */ /* 0x012fea0003c00000 */
.L_x_45:
[----:B------:R-:W-:Y:S05]  /*2510*/  BSYNC.RECONVERGENT B3 ;  /* 0x0000000000037941 */ /* 0x000fea0003800200 */
.L_x_44:
[----:B------:R0:W-:Y:S01]  /*2520*/  STG.E desc[UR6][R20.64], R0 ;  /* 0x0000000014007986 */ /* 0x0001e2000c101906 */
[----:B------:R-:W-:Y:S05]  /*2530*/  BRA `(.L_x_46) ;  /* 0x0000000000287947 */ /* 0x000fea0003800000 */
.L_x_43:
[----:B------:R-:W-:Y:S01]  /*2540*/  ISETP.NE.AND P3, PT, R6, RZ, PT ;  /* 0x000000ff0600720c */ /* 0x000fe20003f65270 */
[----:B------:R-:W-:Y:S01]  /*2550*/  BSSY.RECONVERGENT B0, `(.L_x_47) ;  /* 0x0000005000007945 */ /* 0x000fe20003800200 */
[----:B------:R-:W-:-:S11]  /*2560*/  ISETP.NE.AND P4, PT, R7, RZ, PT ;  /* 0x000000ff0700720c */ /* 0x000fd60003f85270 */
[----:B------:R-:W-:Y:S05]  /*2570*/  @P3 BRA `(.L_x_48) ;  /* 0x0000000000083947 */ /* 0x000fea0003800000 */
[----:B--2---:R-:W2:Y:S04]  /*2580*/  LDG.E R33, desc[UR6][R20.64+-0x4] ;  /* 0xfffffc0614217981 */ /* 0x004ea8000c1e1900 */
[----:B--2---:R3:W-:Y:S02]  /*2590*/  STG.E desc[UR6][R20.64], R33 ;  /* 0x0000002114007986 */ /* 0x0047e4000c101906 */
.L_x_48:
[----:B------:R-:W-:Y:S05]  /*25a0*/  BSYNC.RECONVERGENT B0 ;  /* 0x0000000000007941 */ /* 0x000fea0003800200 */
.L_x_47:
[----:B------:R-:W-:Y:S05]  /*25b0*/  @P4 BRA `(.L_x_46) ;  /* 0x0000000000084947 */ /* 0x000fea0003800000 */
[----:B--23--:R-:W2:Y:S04]  /*25c0*/  LDG.E R33, desc[UR6][R20.64+0x4] ;  /* 0x0000040614217981 */ /* 0x00cea8000c1e1900 */
[----:B--2---:R2:W-:Y:S02]  /*25d0*/  STG.E desc[UR6][R20.64], R33 ;  /* 0x0000002114007986 */ /* 0x0045e4000c101906 */
.L_x_46:
[----:B------:R-:W-:Y:S05]  /*25e0*/  BSYNC.RECONVERGENT B2 ;  /* 0x0000000000027941 */ /* 0x000fea0003800200 */
.L_x_42:
[----:B------:R-:W-:Y:S04]  /*25f0*/  BSSY.RECONVERGENT B0, `(.L_x_49) ;  /* 0x0000004000007945 */ /* 0x000fe80003800200 */
[----:B------:R-:W-:Y:S05]  /*2600*/  @P1 BRA `(.L_x_50) ;  /* 0x0000000000081947 */ /* 0x000fea0003800000 */
[----:B--23--:R-:W2:Y:S04]  /*2610*/  LDG.E R33, desc[UR6][R16.64] ;  /* 0x0000000610217981 */ /* 0x00cea8000c1e1900 */
[----:B--2---:R2:W-:Y:S02]  /*2620*/  STG.E desc[UR6][R20.64], R33 ;  /* 0x0000002114007986 */ /* 0x0045e4000c101906 */
.L_x_50:
[----:B------:R-:W-:Y:S05]  /*2630*/  BSYNC.RECONVERGENT B0 ;  /* 0x0000000000007941 */ /* 0x000fea0003800200 */
.L_x_49:
[----:B------:R-:W-:Y:S04]  /*2640*/  BSSY.RECONVERGENT B0, `(.L_x_51) ;  /* 0x0000006000007945 */ /* 0x000fe80003800200 */
[----:B------:R-:W-:Y:S05]  /*2650*/  @P2 BRA `(.L_x_52) ;  /* 0x0000000000082947 */ /* 0x000fea0003800000 */
[----:B--23--:R2:W5:Y:S01]  /*2660*/  LDG.E R33, desc[UR6][R20.64] ;  /* 0x0000000614217981 */ /* 0x00c562000c1e1900 */
[----:B------:R-:W-:Y:S05]  /*2670*/  BRA `(.L_x_53) ;  /* 0x0000000000087947 */ /* 0x000fea0003800000 */
.L_x_52:
[----:B------:R0:W-:Y:S01]  /*2680*/  STG.E desc[UR6][R20.64], RZ ;  /* 0x000000ff14007986 */ /* 0x0001e2000c101906 */
[----:B--23--:R-:W-:-:S07]  /*2690*/  HFMA2 R33, -RZ, RZ, 0, 0 ;  /* 0x00000000ff217431 */ /* 0x00cfce00000001ff */
.L_x_53:
[----:B------:R-:W-:Y:S05]  /*26a0*/  BSYNC.RECONVERGENT B0 ;  /* 0x0000000000007941 */ /* 0x000fea0003800200 */
.L_x_51:
[----:B-----5:R3:W-:Y:S01]  /*26b0*/  STG.E desc[UR6][R22.64], R33 ;  /* 0x0000002116007986 */ /* 0x0207e2000c101906 */
[----:B------:R-:W-:Y:S04]  /*26c0*/  BSSY.RECONVERGENT B2, `(.L_x_54) ;  /* 0x0000027000027945 */ /* 0x000fe80003800200 */
[----:B------:R-:W-:Y:S05]  /*26d0*/  @P0 BRA `(.L_x_55) ;  /* 0x00000000006c0947 */ /* 0x000fea0003800000 */
[----:B------:R-:W5:Y:S04]  /*26e0*/  LDG.E R2, desc[UR6][R18.64] ;  /* 0x0000000612027981 */ /* 0x000f68000c1e1900 */
[----:B------:R-:W5:Y:S04]  /*26f0*/  LDG.E R35, desc[UR6][R24.64] ;  /* 0x0000000618237981 */ /* 0x000f68000c1e1900 */
[----:B0-----:R-:W2:Y:S04]  /*2700*/  LDG.E R0, desc[UR6][R22.64+0x4] ;  /* 0x0000040616007981 */ /* 0x001ea8000c1e1900 */
[----:B---3--:R-:W2:Y:S04]  /*2710*/  LDG.E R33, desc[UR6][R22.64+-0x4] ;  /* 0xfffffc0616217981 */ /* 0x008ea8000c1e1900 */
[----:B------:R-:W3:Y:S01]  /*2720*/  LDG.E R37, desc[UR6][R26.64] ;  /* 0x000000061a257981 */ /* 0x000ee2000c1e1900 */
[----:B------:R-:W0:Y:S01]  /*2730*/  MUFU.RCP R4, R3 ;  /* 0x0000000300047308 */ /* 0x000e220000001000 */
[----:B------:R-:W-:Y:S01]  /*2740*/  BSSY.RECONVERGENT B3, `(.L_x_56) ;  /* 0x0000011000037945 */ /* 0x000fe20003800200 */
[----:B-----5:R-:W-:-:S04]  /*2750*/  FADD R35, R2, R35 ;  /* 0x0000002302237221 */ /* 0x020fc80000000000 */
[----:B------:R-:W-:Y:S01]  /*2760*/  FMUL R2, R30, R35 ;  /* 0x000000231e027220 */ /* 0x000fe20000400000 */
[----:B--2---:R-:W-:Y:S01]  /*2770*/  FADD R0, R0, R33 ;  /* 0x0000002100007221 */ /* 0x004fe20000000000 */
[----:B0-----:R-:W-:Y:S01]  /*2780*/  FFMA R33, -R3, R4, 1 ;  /* 0x3f80000003217423 */ /* 0x001fe20000000104 */
[----:B---3--:R-:W-:Y:S02]  /*2790*/  FMUL R37, R30, R37 ;  /* 0x000000251e257220 */ /* 0x008fe40000400000 */
        /* <DEDUP_REMOVED lines=11> */
.L_x_57:
[----:B------:R-:W-:Y:S05]  /*2850*/  BSYNC.RECONVERGENT B3 ;  /* 0x0000000000037941 */ /* 0x000fea0003800200 */
.L_x_56:
[----:B------:R0:W-:Y:S01]  /*2860*/  STG.E desc[UR6][R20.64], R0 ;  /* 0x0000000014007986 */ /* 0x0001e2000c101906 */
[----:B------:R-:W-:Y:S01]  /*2870*/  MOV R33, R0 ;  /* 0x0000000000217202 */ /* 0x000fe20000000f00 */
[----:B------:R-:W-:Y:S06]  /*2880*/  BRA `(.L_x_58) ;  /* 0x0000000000287947 */ /* 0x000fec0003800000 */
.L_x_55:
[----:B------:R-:W-:Y:S01]  /*2890*/  ISETP.NE.AND P2, PT, R6, RZ, PT ;  /* 0x000000ff0600720c */ /* 0x000fe20003f45270 */
[----:B------:R-:W-:Y:S01]  /*28a0*/  BSSY.RECONVERGENT B0, `(.L_x_59) ;  /* 0x0000005000007945 */ /* 0x000fe20003800200 */
[----:B------:R-:W-:-:S11]  /*28b0*/  ISETP.NE.AND P3, PT, R7, RZ, PT ;  /* 0x000000ff0700720c */ /* 0x000fd60003f65270 */
[----:B------:R-:W-:Y:S05]  /*28c0*/  @P2 BRA `(.L_x_60) ;  /* 0x0000000000082947 */ /* 0x000fea0003800000 */
[----:B---3--:R-:W3:Y:S04]  /*28d0*/  LDG.E R33, desc[UR6][R20.64+-0x4] ;  /* 0xfffffc0614217981 */ /* 0x008ee8000c1e1900 */
[----:B---3--:R3:W-:Y:S02]  /*28e0*/  STG.E desc[UR6][R20.64], R33 ;  /* 0x0000002114007986 */ /* 0x0087e4000c101906 */
.L_x_60:
[----:B------:R-:W-:Y:S05]  /*28f0*/  BSYNC.RECONVERGENT B0 ;  /* 0x0000000000007941 */ /* 0x000fea0003800200 */
.L_x_59:
[----:B------:R-:W-:Y:S05]  /*2900*/  @P3 BRA `(.L_x_58) ;  /* 0x0000000000083947 */ /* 0x000fea0003800000 */
[----:B---3--:R-:W3:Y:S04]  /*2910*/  LDG.E R33, desc[UR6][R20.64+0x4] ;  /* 0x0000040614217981 */ /* 0x008ee8000c1e1900 */
[----:B---3--:R3:W-:Y:S02]  /*2920*/  STG.E desc[UR6][R20.64], R33 ;  /* 0x0000002114007986 */ /* 0x0087e4000c101906 */
.L_x_58:
[----:B------:R-:W-:Y:S05]  /*2930*/  BSYNC.RECONVERGENT B2 ;  /* 0x0000000000027941 */ /* 0x000fea0003800200 */
.L_x_54:
[----:B------:R-:W-:Y:S04]  /*2940*/  BSSY.RECONVERGENT B0, `(.L_x_61) ;  /* 0x0000004000007945 */ /* 0x000fe80003800200 */
[----:B------:R-:W-:Y:S05]  /*2950*/  @P1 BRA `(.L_x_62) ;  /* 0x0000000000081947 */ /* 0x000fea0003800000 */
[----:B---3--:R-:W3:Y:S04]  /*2960*/  LDG.E R33, desc[UR6][R16.64] ;  /* 0x0000000610217981 */ /* 0x008ee8000c1e1900 */
[----:B---3--:R3:W-:Y:S02]  /*2970*/  STG.E desc[UR6][R20.64], R33 ;  /* 0x0000002114007986 */ /* 0x0087e4000c101906 */
.L_x_62:
[----:B------:R-:W-:Y:S05]  /*2980*/  BSYNC.RECONVERGENT B0 ;  /* 0x0000000000007941 */ /* 0x000fea0003800200 */
.L_x_61:
[----:B------:R-:W-:-:S13]  /*2990*/  ISETP.GE.AND P1, PT, R9, R8, PT ;  /* 0x000000080900720c */ /* 0x000fda0003f26270 */
[----:B------:R0:W-:Y:S01]  /*29a0*/  @P1 STG.E desc[UR6][R20.64], RZ ;  /* 0x000000ff14001986 */ /* 0x0001e2000c101906 */
[----:B---3--:R-:W-:Y:S01]  /*29b0*/  @P1 MOV R33, RZ ;  /* 0x000000ff00211202 */ /* 0x008fe20000000f00 */
[----:B------:R-:W-:Y:S06]  /*29c0*/  BRA.U UP0, `(.L_x_63) ;  /* 0xfffffff100b87547 */ /* 0x000fec000b83ffff */
.L_x_17:
[----:B------:R-:W-:-:S09]  /*29d0*/  UISETP.NE.AND UP0, UPT, UR4, URZ, UPT ;  /* 0x000000ff0400728c */ /* 0x000fd2000bf05270 */
[----:B------:R-:W-:Y:S05]  /*29e0*/  BRA.U !UP0, `(.L_x_16) ;  /* 0x0000000508187547 */ /* 0x000fea000b800000 */
[----:B------:R3:W5:Y:S01]  /*29f0*/  LDG.E R15, desc[UR6][R20.64] ;  /* 0x00000006140f7981 */ /* 0x000762000c1e1900 */
[----:B------:R-:W0:Y:S01]  /*2a00*/  LDC.64 R2, c[0x0][0x390] ;  /* 0x0000e400ff027b82 */ /* 0x000e220000000a00 */
[----:B------:R-:W-:Y:S01]  /*2a10*/  ISETP.NE.AND P2, PT, R31, RZ, PT ;  /* 0x000000ff1f00720c */ /* 0x000fe20003f45270 */
[----:B------:R-:W0:Y:S01]  /*2a20*/  LDCU UR5, c[0x0][0x380] ;  /* 0x00007000ff0577ac */ /* 0x000e220008000800 */
[----:B------:R-:W-:Y:S02]  /*2a30*/  ISETP.NE.AND P4, PT, R32, RZ, PT ;  /* 0x000000ff2000720c */ /* 0x000fe40003f85270 */
[----:B------:R-:W-:Y:S02]  /*2a40*/  FSEL R11, R14, R11, P2 ;  /* 0x0000000b0e0b7208 */ /* 0x000fe40001000000 */
[----:B0-----:R-:W-:Y:S02]  /*2a50*/  FSETP.NAN.AND P3, PT, |R3|, |R3|, PT ;  /* 0x400000030300720b */ /* 0x001fe40003f68200 */
[----:B------:R-:W-:-:S02]  /*2a60*/  FSETP.NAN.AND P1, PT, |R2|, |R2|, PT ;  /* 0x400000020200720b */ /* 0x000fc40003f28200 */
[----:B------:R-:W-:-:S09]  /*2a70*/  FSETP.NEU.AND P2, PT, R2, 1, PT ;  /* 0x3f8000000200780b */ /* 0x000fd20003f4d000 */
[C---:B------:R-:W-:Y:S01]  /*2a80*/  @P3 FADD R11, R3.reuse, 2 ;  /* 0x40000000030b3421 */ /* 0x040fe20000000000 */
[----:B------:R-:W-:Y:S02]  /*2a90*/  FSETP.NEU.AND P3, PT, R3, 1, PT ;  /* 0x3f8000000300780b */ /* 0x000fe40003f6d000 */
[----:B------:R-:W-:Y:S02]  /*2aa0*/  @!P1 FSEL R5, R13, R12, P4 ;  /* 0x0000000c0d059208 */ /* 0x000fe40002000000 */
[----:B------:R-:W-:Y:S02]  /*2ab0*/  FSEL R11, R11, 1, P3 ;  /* 0x3f8000000b0b7808 */ /* 0x000fe40001800000 */
[----:B------:R-:W-:-:S05]  /*2ac0*/  FSEL R12, R5, 1, P2 ;  /* 0x3f800000050c7808 */ /* 0x000fca0001000000 */
[----:B------:R-:W-:Y:S01]  /*2ad0*/  FADD R3, R11, R12 ;  /* 0x0000000c0b037221 */ /* 0x000fe20000000000 */
[----:B------:R-:W-:-:S03]  /*2ae0*/  UIADD3 UR4, UPT, UPT, -UR4, URZ, URZ ;  /* 0x000000ff04047290 */ /* 0x000fc6000fffe1ff */
[----:B---3--:R-:W-:-:S09]  /*2af0*/  FADD R3, R3, R3 ;  /* 0x0000000303037221 */ /* 0x008fd20000000000 */
.L_x_73:
[----:B-----5:R0:W-:Y:S01]  /*2b00*/  STG.E desc[UR6][R22.64], R15 ;  /* 0x0000000f16007986 */ /* 0x0201e2000c101906 */
[----:B------:R-:W-:Y:S01]  /*2b10*/  UIADD3 UR4, UPT, UPT, UR4, 0x1, URZ ;  /* 0x0000000104047890 */ /* 0x000fe2000fffe0ff */
[----:B------:R-:W-:Y:S03]  /*2b20*/  BSSY.RECONVERGENT B2, `(.L_x_64) ;  /* 0x0000028000027945 */ /* 0x000fe60003800200 */
[----:B------:R-:W-:Y:S01]  /*2b30*/  UISETP.NE.AND UP0, UPT, UR4, URZ, UPT ;  /* 0x000000ff0400728c */ /* 0x000fe2000bf05270 */
[----:B------:R-:W-:Y:S10]  /*2b40*/  @P0 BRA `(.L_x_65) ;  /* 0x00000000006c0947 */ /* 0x000ff40003800000 */
[----:B------:R-:W3:Y:S04]  /*2b50*/  LDG.E R2, desc[UR6][R18.64] ;  /* 0x0000000612027981 */ /* 0x000ee8000c1e1900 */
[----:B------:R-:W3:Y:S04]  /*2b60*/  LDG.E R13, desc[UR6][R24.64] ;  /* 0x00000006180d7981 */ /* 0x000ee8000c1e1900 */
[----:B------:R-:W5:Y:S04]  /*2b70*/  LDG.E R0, desc[UR6][R22.64+0x4] ;  /* 0x0000040616007981 */ /* 0x000f68000c1e1900 */
[----:B------:R-:W5:Y:S04]  /*2b80*/  LDG.E R5, desc[UR6][R22.64+-0x4] ;  /* 0xfffffc0616057981 */ /* 0x000f68000c1e1900 */
[----:B0-----:R-:W2:Y:S01]  /*2b90*/  LDG.E R15, desc[UR6][R26.64] ;  /* 0x000000061a0f7981 */ /* 0x001ea2000c1e1900 */
        /* <DEDUP_REMOVED lines=18> */
.L_x_67:
[----:B------:R-:W-:Y:S05]  /*2cc0*/  BSYNC.RECONVERGENT B3 ;  /* 0x0000000000037941 */ /* 0x000fea0003800200 */
.L_x_66:
[----:B------:R0:W-:Y:S01]  /*2cd0*/  STG.E desc[UR6][R20.64], R0 ;  /* 0x0000000014007986 */ /* 0x0001e2000c101906 */
[----:B------:R-:W-:Y:S01]  /*2ce0*/  MOV R15, R0 ;  /* 0x00000000000f7202 */ /* 0x000fe20000000f00 */
[----:B------:R-:W-:Y:S06]  /*2cf0*/  BRA `(.L_x_68) ;  /* 0x0000000000287947 */ /* 0x000fec0003800000 */
.L_x_65:
[----:B------:R-:W-:Y:S01]  /*2d00*/  ISETP.NE.AND P1, PT, R6, RZ, PT ;  /* 0x000000ff0600720c */ /* 0x000fe20003f25270 */
[----:B------:R-:W-:Y:S01]  /*2d10*/  BSSY.RECONVERGENT B0, `(.L_x_69) ;  /* 0x0000005000007945 */ /* 0x000fe20003800200 */
[----:B------:R-:W-:-:S11]  /*2d20*/  ISETP.NE.AND P2, PT, R7, RZ, PT ;  /* 0x000000ff0700720c */ /* 0x000fd60003f45270 */
[----:B------:R-:W-:Y:S05]  /*2d30*/  @P1 BRA `(.L_x_70) ;  /* 0x0000000000081947 */ /* 0x000fea0003800000 */
[----:B0-----:R-:W3:Y:S04]  /*2d40*/  LDG.E R15, desc[UR6][R20.64+-0x4] ;  /* 0xfffffc06140f7981 */ /* 0x001ee8000c1e1900 */
[----:B---3--:R3:W-:Y:S02]  /*2d50*/  STG.E desc[UR6][R20.64], R15 ;  /* 0x0000000f14007986 */ /* 0x0087e4000c101906 */
.L_x_70:
[----:B------:R-:W-:Y:S05]  /*2d60*/  BSYNC.RECONVERGENT B0 ;  /* 0x0000000000007941 */ /* 0x000fea0003800200 */
.L_x_69:
[----:B------:R-:W-:Y:S05]  /*2d70*/  @P2 BRA `(.L_x_68) ;  /* 0x0000000000082947 */ /* 0x000fea0003800000 */
[----:B0--3--:R-:W3:Y:S04]  /*2d80*/  LDG.E R15, desc[UR6][R20.64+0x4] ;  /* 0x00000406140f7981 */ /* 0x009ee8000c1e1900 */
[----:B---3--:R0:W-:Y:S02]  /*2d90*/  STG.E desc[UR6][R20.64], R15 ;  /* 0x0000000f14007986 */ /* 0x0081e4000c101906 */
.L_x_68:
[----:B------:R-:W-:Y:S05]  /*2da0*/  BSYNC.RECONVERGENT B2 ;  /* 0x0000000000027941 */ /* 0x000fea0003800200 */
.L_x_64:
[----:B------:R-:W-:Y:S01]  /*2db0*/  ISETP.GE.AND P1, PT, R9, UR5, PT ;  /* 0x0000000509007c0c */ /* 0x000fe2000bf26270 */
[----:B------:R-:W-:-:S12]  /*2dc0*/  BSSY.RECONVERGENT B0, `(.L_x_71) ;  /* 0x0000004000007945 */ /* 0x000fd80003800200 */
[----:B------:R-:W-:Y:S05]  /*2dd0*/  @P1 BRA `(.L_x_72) ;  /* 0x0000000000081947 */ /* 0x000fea0003800000 */
[----:B0--3--:R-:W3:Y:S04]  /*2de0*/  LDG.E R15, desc[UR6][R16.64] ;  /* 0x00000006100f7981 */ /* 0x009ee8000c1e1900 */
[----:B---3--:R0:W-:Y:S02]  /*2df0*/  STG.E desc[UR6][R20.64], R15 ;  /* 0x0000000f14007986 */ /* 0x0081e4000c101906 */
.L_x_72:
[----:B------:R-:W-:Y:S05]  /*2e00*/  BSYNC.RECONVERGENT B0 ;  /* 0x0000000000007941 */ /* 0x000fea0003800200 */
.L_x_71:
[----:B------:R-:W-:-:S13]  /*2e10*/  ISETP.GE.AND P1, PT, R9, R8, PT ;  /* 0x000000080900720c */ /* 0x000fda0003f26270 */
[----:B------:R1:W-:Y:S01]  /*2e20*/  @P1 STG.E desc[UR6][R20.64], RZ ;  /* 0x000000ff14001986 */ /* 0x0003e2000c101906 */
[----:B0--3--:R-:W-:Y:S01]  /*2e30*/  @P1 MOV R15, RZ ;  /* 0x000000ff000f1202 */ /* 0x009fe20000000f00 */
[----:B------:R-:W-:Y:S06]  /*2e40*/  BRA.U UP0, `(.L_x_73) ;  /* 0xfffffffd002c7547 */ /* 0x000fec000b83ffff */
.L_x_16:
[----:B0-----:R-:W3:Y:S01]  /*2e50*/  LDG.E R3, desc[UR6][R28.64] ;  /* 0x000000061c037981 */ /* 0x001ee2000c1e1900 */
[----:B-12-4-:R-:W0:Y:S08]  /*2e60*/  LDC.64 R20, c[0x0][0x3c8] ;  /* 0x0000f200ff147b82 */ /* 0x016e300000000a00 */
[----:B------:R-:W1:Y:S08]  /*2e70*/  LDC.64 R18, c[0x0][0x3b0] ;  /* 0x0000ec00ff127b82 */ /* 0x000e700000000a00 */
[----:B------:R-:W2:Y:S01]  /*2e80*/  LDC.64 R16, c[0x0][0x3d0] ;  /* 0x0000f400ff107b82 */ /* 0x000ea20000000a00 */
[----:B0-----:R-:W-:-:S04]  /*2e90*/  IMAD.WIDE R20, R9, 0x4, R20 ;  /* 0x0000000409147825 */ /* 0x001fc800078e0214 */
[C---:B-1----:R-:W-:Y:S01]  /*2ea0*/  IMAD.WIDE R18, R9.reuse, 0x4, R18 ;  /* 0x0000000409127825 */ /* 0x042fe200078e0212 */
[----:B---3--:R0:W-:Y:S04]  /*2eb0*/  STG.E desc[UR6][R20.64], R3 ;  /* 0x0000000314007986 */ /* 0x0081e8000c101906 */
[----:B------:R-:W3:Y:S01]  /*2ec0*/  LDG.E R5, desc[UR6][R18.64] ;  /* 0x0000000612057981 */ /* 0x000ee2000c1e1900 */
[----:B--2---:R-:W-:Y:S01]  /*2ed0*/  IMAD.WIDE R16, R9, 0x4, R16 ;  /* 0x0000000409107825 */ /* 0x004fe200078e0210 */
[----:B------:R-:W-:Y:S04]  /*2ee0*/  BSSY.RECONVERGENT B2, `(.L_x_74) ;  /* 0x0000143000027945 */ /* 0x000fe80003800200 */
[----:B---3--:R0:W-:Y:S01]  /*2ef0*/  STG.E desc[UR6][R16.64], R5 ;  /* 0x0000000510007986 */ /* 0x0081e2000c101906 */
[----:B------:R-:W-:Y:S05]  /*2f00*/  @P0 BRA `(.L_x_75) ;  /* 0x0000001000e80947 */ /* 0x000fea0003800000 */
[----:B------:R-:W2:Y:S01]  /*2f10*/  LDG.E R12, desc[UR6][R20.64] ;  /* 0x00000006140c7981 */ /* 0x000ea2000c1e1900 */
[----:B------:R-:W1:Y:S01]  /*2f20*/  LDC R4, c[0x0][0x390] ;  /* 0x0000e400ff047b82 */ /* 0x000e620000000800 */
[----:B------:R-:W2:Y:S01]  /*2f30*/  LDCU UR4, c[0x0][0x398] ;  /* 0x00007300ff0477ac */ /* 0x000ea20008000800 */
[----:B------:R-:W-:Y:S01]  /*2f40*/  BSSY.RECONVERGENT B3, `(.L_x_76) ;  /* 0x000000f000037945 */ /* 0x000fe20003800200 */
[----:B-1----:R-:W0:Y:S02]  /*2f50*/  MUFU.RCP R0, R4 ;  /* 0x0000000400007308 */ /* 0x002e240000001000 */
[----:B0-----:R-:W-:-:S04]  /*2f60*/  FFMA R3, R0, -R4, 1 ;  /* 0x3f80000000037423 */ /* 0x001fc80000000804 */
[----:B------:R-:W-:Y:S01]  /*2f70*/  FFMA R0, R0, R3, R0 ;  /* 0x0000000300007223 */ /* 0x000fe20000000000 */
[----:B--2---:R-:W-:-:S04]  /*2f80*/  FMUL R5, R12, UR4 ;  /* 0x000000040c057c20 */ /* 0x004fc80008400000 */
[----:B------:R-:W0:Y:S01]  /*2f90*/  FCHK P0, R5, R4 ;  /* 0x0000000405007302 */ /* 0x000e220000000000 */
[----:B------:R-:W-:-:S04]  /*2fa0*/  FFMA R2, R5, R0, RZ ;  /* 0x0000000005027223 */ /* 0x000fc800000000ff */
[----:B------:R-:W-:-:S04]  /*2fb0*/  FFMA R3, R2, -R4, R5 ;  /* 0x8000000402037223 */ /* 0x000fc80000000005 */
[----:B------:R-:W-:Y:S01]  /*2fc0*/  FFMA R0, R0, R3, R2 ;  /* 0x0000000300007223 */ /* 0x000fe20000000002 */
[----:B0-----:R-:W-:Y:S06]  /*2fd0*/  @!P0 BRA `(.L_x_77) ;  /* 0x0000000000148947 */ /* 0x001fec0003800000 */
[----:B------:R-:W0:Y:S01]  /*2fe0*/  LDCU UR4, c[0x0][0x390] ;  /* 0x00007200ff0477ac */ /* 0x000e220008000800 */
[----:B------:R-:W-:Y:S02]  /*2ff0*/  MOV R0, R5 ;  /* 0x0000000500007202 */ /* 0x000fe40000000f00 */
[----:B------:R-:W-:Y:S02]  /*3000*/  MOV R10, 0x3030 ;  /* 0x00003030000a7802 */ /* 0x000fe40000000f00 */
[----:B0-----:R-:W-:-:S07]  /*3010*/  MOV R3, UR4 ;  /* 0x0000000400037c02 */ /* 0x001fce0008000f00 */
[----:B------:R-:W-:Y:S05]  /*3020*/  CALL.REL.NOINC `($__internal_1_$__cuda_sm3x_div_rn_noftz_f32_slowpath) ;  /* 0x0000001400b47944 */ /* 0x000fea0003c00000 */
.L_x_77:
[----:B------:R-:W-:Y:S05]  /*3030*/  BSYNC.RECONVERGENT B3 ;  /* 0x0000000000037941 */ /* 0x000fea0003800200 */
.L_x_76:
[----:B------:R-:W2:Y:S01]  /*3040*/  LDG.E R13, desc[UR6][R20.64+-0x4] ;  /* 0xfffffc06140d7981 */ /* 0x000ea2000c1e1900 */
[----:B------:R-:W0:Y:S01]  /*3050*/  LDC R6, c[0x0][0x394] ;  /* 0x0000e500ff067b82 */ /* 0x000e220000000800 */
[----:B------:R-:W-:Y:S01]  /*3060*/  BSSY.RECONVERGENT B3, `(.L_x_78) ;  /* 0x0000010000037945 */ /* 0x000fe20003800200 */
[----:B0-----:R-:W0:Y:S08]  /*3070*/  MUFU.RCP R2, R6 ;  /* 0x0000000600027308 */ /* 0x001e300000001000 */
[----:B------:R-:W1:Y:S01]  /*3080*/  FCHK P0, R5, R6 ;  /* 0x0000000605007302 */ /* 0x000e620000000000 */
[----:B0-----:R-:W-:-:S04]  /*3090*/  FFMA R3, R2, -R6, 1 ;  /* 0x3f80000002037423 */ /* 0x001fc80000000806 */
[----:B------:R-:W-:-:S04]  /*30a0*/  FFMA R2, R2, R3, R2 ;  /* 0x0000000302027223 */ /* 0x000fc80000000002 */
[----:B------:R-:W-:-:S04]  /*30b0*/  FFMA R4, R5, R2, RZ ;  /* 0x0000000205047223 */ /* 0x000fc800000000ff */
[----:B------:R-:W-:Y:S01]  /*30c0*/  FFMA R7, R4, -R6, R5 ;  /* 0x8000000604077223 */ /* 0x000fe20000000005 */
[----:B--2---:R-:W-:-:S04]  /*30d0*/  FADD R3, R12, -R13 ;  /* 0x8000000d0c037221 */ /* 0x004fc80000000000 */
[----:B------:R-:W-:Y:S01]  /*30e0*/  FFMA R14, R3, -R0, R12 ;  /* 0x80000000030e7223 */ /* 0x000fe2000000000c */
[----:B------:R-:W-:Y:S01]  /*30f0*/  FFMA R0, R2, R7, R4 ;  /* 0x0000000702007223 */ /* 0x000fe20000000004 */
[----:B-1----:R-:W-:Y:S06]  /*3100*/  @!P0 BRA `(.L_x_79) ;  /* 0x0000000000148947 */ /* 0x002fec0003800000 */
[----:B------:R-:W0:Y:S01]  /*3110*/  LDCU UR4, c[0x0][0x394] ;  /* 0x00007280ff0477ac */ /* 0x000e220008000800 */
[----:B------:R-:W-:Y:S02]  /*3120*/  MOV R0, R5 ;  /* 0x0000000500007202 */ /* 0x000fe40000000f00 */
[----:B------:R-:W-:Y:S02]  /*3130*/  MOV R10, 0x3160 ;  /* 0x00003160000a7802 */ /* 0x000fe40000000f00 */
[----:B0-----:R-:W-:-:S07]  /*3140*/  MOV R3, UR4 ;  /* 0x0000000400037c02 */ /* 0x001fce0008000f00 */
[----:B------:R-:W-:Y:S05]  /*3150*/  CALL.REL.NOINC `($__internal_1_$__cuda_sm3x_div_rn_noftz_f32_slowpath) ;  /* 0x0000001400687944 */ /* 0x000fea0003c00000 */
.L_x_79:
[----:B------:R-:W-:Y:S05]  /*3160*/  BSYNC.RECONVERGENT B3 ;  /* 0x0000000000037941 */ /* 0x000fea0003800200 */
.L_x_78:
[----:B------:R-:W0:Y:S01]  /*3170*/  LDC.64 R2, c[0x0][0x3c8] ;  /* 0x0000f200ff027b82 */ /* 0x000e220000000a00 */
[----:B------:R-:W1:Y:S01]  /*3180*/  LDCU UR4, c[0x0][0x380] ;  /* 0x00007000ff0477ac */ /* 0x000e620008000800 */
[----:B------:R-:W2:Y:S01]  /*3190*/  LDCU.64 UR8, c[0x0][0x398] ;  /* 0x00007300ff0877ac */ /* 0x000ea20008000a00 */
[----:B------:R-:W3:Y:S01]  /*31a0*/  LDCU UR5, c[0x0][0x390] ;  /* 0x00007200ff0577ac */ /* 0x000ee20008000800 */
[----:B-1----:R-:W-:-:S05]  /*31b0*/  IADD3 R5, PT, PT, R9, -UR4, RZ ;  /* 0x8000000409057c10 */ /* 0x002fca000fffe0ff */
[----:B0-----:R-:W-:-:S05]  /*31c0*/  IMAD.WIDE R2, R5, 0x4, R2 ;  /* 0x0000000405027825 */ /* 0x001fca00078e0202 */
[----:B------:R0:W4:Y:S01]  /*31d0*/  LDG.E R6, desc[UR6][R2.64] ;  /* 0x0000000602067981 */ /* 0x000122000c1e1900 */
[----:B--2---:R-:W-:Y:S01]  /*31e0*/  USHF.L.U32 UR4, UR9, 0x1, URZ ;  /* 0x0000000109047899 */ /* 0x004fe200080006ff */
[----:B------:R-:W-:-:S05]  /*31f0*/  MOV R11, UR8 ;  /* 0x00000008000b7c02 */ /* 0x000fca0008000f00 */
[----:B------:R-:W-:-:S05]  /*3200*/  I2FP.F32.S32 R4, UR4 ;  /* 0x0000000400047c45 */ /* 0x000fca0008201400 */
[----:B---3--:R-:W-:-:S04]  /*3210*/  FMUL R4, R4, UR5 ;  /* 0x0000000504047c20 */ /* 0x008fc80008400000 */
[----:B------:R-:W1:Y:S08]  /*3220*/  MUFU.RCP R7, R4 ;  /* 0x0000000400077308 */ /* 0x000e700000001000 */
[----:B------:R-:W2:Y:S01]  /*3230*/  FCHK P0, R11, R4 ;  /* 0x000000040b007302 */ /* 0x000ea20000000000 */
[----:B-1----:R-:W-:-:S04]  /*3240*/  FFMA R10, -R4, R7, 1 ;  /* 0x3f800000040a7423 */ /* 0x002fc80000000107 */
[----:B------:R-:W-:-:S04]  /*3250*/  FFMA R7, R7, R10, R7 ;  /* 0x0000000a07077223 */ /* 0x000fc80000000007 */
[----:B0-----:R-:W-:-:S04]  /*3260*/  FFMA R2, R7, UR8, RZ ;  /* 0x0000000807027c23 */ /* 0x001fc800080000ff */
[----:B------:R-:W-:-:S04]  /*3270*/  FFMA R10, -R4, R2, UR8 ;  /* 0x00000008040a7e23 */ /* 0x000fc80008000102 */
[----:B------:R-:W-:Y:S01]  /*3280*/  FFMA R7, R7, R10, R2 ;  /* 0x0000000a07077223 */ /* 0x000fe20000000002 */
[----:B----4-:R-:W-:-:S04]  /*3290*/  FADD R3, R12, -R6 ;  /* 0x800000060c037221 */ /* 0x010fc80000000000 */
[----:B------:R-:W-:Y:S01]  /*32a0*/  FFMA R14, R3, -R0, R14 ;  /* 0x80000000030e7223 */ /* 0x000fe2000000000e */
[----:B--2---:R-:W-:Y:S06]  /*32b0*/  @!P0 BRA `(.L_x_80) ;  /* 0x0000000000188947 */ /* 0x004fec0003800000 */
[----:B------:R-:W0:Y:S01]  /*32c0*/  LDCU UR4, c[0x0][0x398] ;  /* 0x00007300ff0477ac */ /* 0x000e220008000800 */
[----:B------:R-:W-:Y:S02]  /*32d0*/  MOV R3, R4 ;  /* 0x0000000400037202 */ /* 0x000fe40000000f00 */
[----:B------:R-:W-:Y:S02]  /*32e0*/  MOV R10, 0x3310 ;  /* 0x00003310000a7802 */ /* 0x000fe40000000f00 */
[----:B0-----:R-:W-:-:S07]  /*32f0*/  MOV R0, UR4 ;  /* 0x0000000400007c02 */ /* 0x001fce0008000f00 */
[----:B------:R-:W-:Y:S05]  /*3300*/  CALL.REL.NOINC `($__internal_1_$__cuda_sm3x_div_rn_noftz_f32_slowpath) ;  /* 0x0000001000fc7944 */ /* 0x000fea0003c00000 */
[----:B------:R-:W-:-:S07]  /*3310*/  MOV R7, R0 ;  /* 0x0000000000077202 */ /* 0x000fce0000000f00 */
.L_x_80:
[----:B------:R-:W0:Y:S08]  /*3320*/  LDC.64 R22, c[0x0][0x3b8] ;  /* 0x0000ee00ff167b82 */ /* 0x000e300000000a00 */
[----:B------:R-:W1:Y:S08]  /*3330*/  LDC R2, c[0x0][0x390] ;  /* 0x0000e400ff027b82 */ /* 0x000e700000000800 */
[----:B------:R-:W2:Y:S01]  /*3340*/  LDC R15, c[0x0][0x3a0] ;  /* 0x0000e800ff0f7b82 */ /* 0x000ea20000000800 */
[----:B0-----:R-:W-:-:S05]  /*3350*/  IMAD.WIDE R22, R9, 0x4, R22 ;  /* 0x0000000409167825 */ /* 0x001fca00078e0216 */
[----:B------:R0:W5:Y:S04]  /*3360*/  LDG.E R0, desc[UR6][R22.64+0x4] ;  /* 0x0000040616007981 */ /* 0x000168000c1e1900 */
[----:B------:R0:W5:Y:S01]  /*3370*/  LDG.E R3, desc[UR6][R22.64+-0x4] ;  /* 0xfffffc0616037981 */ /* 0x000162000c1e1900 */
[----:B-1----:R-:W-:Y:S01]  /*3380*/  FSETP.NEU.AND P0, PT, R2, 1, PT ;  /* 0x3f8000000200780b */ /* 0x002fe20003f0d000 */
[----:B------:R-:W-:-:S12]  /*3390*/  HFMA2 R4, -RZ, RZ, 1.875, 0 ;  /* 0x3f800000ff047431 */ /* 0x000fd800000001ff */
[----:B0-2---:R-:W-:Y:S05]  /*33a0*/  @!P0 BRA `(.L_x_81) ;  /* 0x0000000400048947 */ /* 0x005fea0003800000 */
        /* <DEDUP_REMOVED lines=37> */
[----:B------:R-:W-:-:S04]  /*3600*/  FFMA R25, R26, R25, R10 ;  /* 0x000000191a197223 */ /* 0x000fc8000000000a */
[----:B------:R-:W-:-:S04]  /*3610*/  FADD R11, R4, R25 ;  /* 0x00000019040b7221 */ /* 0x000fc80000000000 */
[----:B------:R-:W-:Y:S01]  /*3620*/  FMUL R10, R11, 2 ;  /* 0x400000000b0a7820 */ /* 0x000fe20000400000 */
[----:B------:R-:W-:-:S03]  /*3630*/  FADD R4, -R4, R11 ;  /* 0x0000000b04047221 */ /* 0x000fc60000000100 */
[----:B------:R-:W0:Y:S01]  /*3640*/  FRND R27, R10 ;  /* 0x0000000a001b7307 */ /* 0x000e220000201000 */
[----:B------:R-:W-:Y:S01]  /*3650*/  FADD R4, R25, -R4 ;  /* 0x8000000419047221 */ /* 0x000fe20000000000 */
[----:B------:R-:W-:Y:S01]  /*3660*/  FFMA R11, R11, 2, -R10 ;  /* 0x400000000b0b7823 */ /* 0x000fe2000000080a */
[----:B------:R-:W-:Y:S01]  /*3670*/  HFMA2 R25, -RZ, RZ, 0.64013671875, -15.109375 ;  /* 0x391fcb8eff197431 */ /* 0x000fe200000001ff */
[----:B------:R-:W-:Y:S02]  /*3680*/  FSETP.GT.AND P2, PT, |R10|, 152, PT ;  /* 0x431800000a00780b */ /* 0x000fe40003f44200 */
[----:B------:R-:W-:Y:S02]  /*3690*/  FFMA R11, R4, 2, R11 ;  /* 0x40000000040b7823 */ /* 0x000fe4000000000b */
[----:B------:R-:W1:Y:S01]  /*36a0*/  F2I.NTZ R24, R10 ;  /* 0x0000000a00187305 */ /* 0x000e620000203100 */
[----:B0-----:R-:W-:Y:S01]  /*36b0*/  FADD R4, R10, -R27 ;  /* 0x8000001b0a047221 */ /* 0x001fe20000000000 */
[----:B------:R-:W-:-:S03]  /*36c0*/  FSETP.GT.AND P1, PT, R27, RZ, PT ;  /* 0x000000ff1b00720b */ /* 0x000fc60003f24000 */
[----:B------:R-:W-:Y:S01]  /*36d0*/  FADD R4, R11, R4 ;  /* 0x000000040b047221 */ /* 0x000fe20000000000 */
[----:B------:R-:W-:Y:S02]  /*36e0*/  SEL R11, RZ, 0x83000000, P1 ;  /* 0x83000000ff0b7807 */ /* 0x000fe40000800000 */
[----:B------:R-:W-:Y:S01]  /*36f0*/  FSETP.GEU.AND P1, PT, R10, RZ, PT ;  /* 0x000000ff0a00720b */ /* 0x000fe20003f2e000 */
[----:B------:R-:W-:Y:S01]  /*3700*/  FFMA R25, R4, R25, 0.0013391353422775864601 ;  /* 0x3aaf85ed04197423 */ /* 0x000fe20000000019 */
[----:B-1----:R-:W-:-:S03]  /*3710*/  LEA R24, R24, -R11, 0x17 ;  /* 0x8000000b18187211 */ /* 0x002fc600078eb8ff */
[----:B------:R-:W-:-:S04]  /*3720*/  FFMA R25, R4, R25, 0.0096188392490148544312 ;  /* 0x3c1d985604197423 */ /* 0x000fc80000000019 */
[----:B------:R-:W-:-:S04]  /*3730*/  FFMA R25, R4, R25, 0.055503588169813156128 ;  /* 0x3d6357bb04197423 */ /* 0x000fc80000000019 */
[----:B------:R-:W-:-:S04]  /*3740*/  FFMA R25, R4, R25, 0.24022644758224487305 ;  /* 0x3e75fdec04197423 */ /* 0x000fc80000000019 */
[----:B------:R-:W-:Y:S01]  /*3750*/  FFMA R27, R4, R25, 0.69314718246459960938 ;  /* 0x3f317218041b7423 */ /* 0x000fe20000000019 */
[----:B------:R-:W-:-:S03]  /*3760*/  IADD3 R25, PT, PT, R11, 0x7f000000, RZ ;  /* 0x7f0000000b197810 */ /* 0x000fc60007ffe0ff */
[----:B------:R-:W-:Y:S01]  /*3770*/  FFMA R10, R4, R27, 1 ;  /* 0x3f800000040a7423 */ /* 0x000fe2000000001b */
[----:B------:R-:W-:-:S03]  /*3780*/  FSEL R4, RZ, +INF , !P1 ;  /* 0x7f800000ff047808 */ /* 0x000fc60004800000 */
[----:B------:R-:W-:-:S04]  /*3790*/  FMUL R25, R10, R25 ;  /* 0x000000190a197220 */ /* 0x000fc80000400000 */
[----:B------:R-:W-:Y:S01]  /*37a0*/  @!P2 FMUL R4, R25, R24 ;  /* 0x000000181904a220 */ /* 0x000fe20000400000 */
[----:B------:R-:W-:-:S07]  /*37b0*/  @!P0 LOP3.LUT R4, R2, 0x7fffffff, RZ, 0xc0, !PT ;  /* 0x7fffffff02048812 */ /* 0x000fce00078ec0ff */
.L_x_81:
[----:B------:R-:W0:Y:S01]  /*37c0*/  LDCU UR4, c[0x0][0x398] ;  /* 0x00007300ff0477ac */ /* 0x000e220008000800 */
[----:B------:R-:W1:Y:S01]  /*37d0*/  MUFU.RCP R11, R4 ;  /* 0x00000004000b7308 */ /* 0x000e620000001000 */
[----:B-----5:R-:W-:-:S04]  /*37e0*/  FADD R3, R0, -R3 ;  /* 0x8000000300037221 */ /* 0x020fc80000000000 */
[----:B------:R-:W-:Y:S01]  /*37f0*/  FFMA R14, R3, -R7, R14 ;  /* 0x80000007030e7223 */ /* 0x000fe2000000000e */
[----:B0-----:R-:W-:Y:S01]  /*3800*/  FMUL R15, R15, UR4 ;  /* 0x000000040f0f7c20 */ /* 0x001fe20008400000 */
[----:B-1----:R-:W-:-:S03]  /*3810*/  FFMA R2, R11, -R4, 1 ;  /* 0x3f8000000b027423 */ /* 0x002fc60000000804 */
[----:B------:R-:W0:Y:S01]  /*3820*/  FCHK P0, R15, R4 ;  /* 0x000000040f007302 */ /* 0x000e220000000000 */
[----:B------:R-:W-:-:S04]  /*3830*/  FFMA R2, R11, R2, R11 ;  /* 0x000000020b027223 */ /* 0x000fc8000000000b */
[----:B------:R-:W-:-:S04]  /*3840*/  FFMA R11, R15, R2, RZ ;  /* 0x000000020f0b7223 */ /* 0x000fc800000000ff */
[----:B------:R-:W-:-:S04]  /*3850*/  FFMA R0, R11, -R4, R15 ;  /* 0x800000040b007223 */ /* 0x000fc8000000000f */
[----:B------:R-:W-:Y:S01]  /*3860*/  FFMA R11, R2, R0, R11 ;  /* 0x00000000020b7223 */ /* 0x000fe2000000000b */
[----:B0-----:R-:W-:Y:S06]  /*3870*/  @!P0 BRA `(.L_x_82) ;  /* 0x0000000000148947 */ /* 0x001fec0003800000 */
[----:B------:R-:W-:Y:S02]  /*3880*/  MOV R3, R4 ;  /* 0x0000000400037202 */ /* 0x000fe40000000f00 */
[----:B------:R-:W-:Y:S02]  /*3890*/  MOV R0, R15 ;  /* 0x0000000f00007202 */ /* 0x000fe40000000f00 */
[----:B------:R-:W-:-:S07]  /*38a0*/  MOV R10, 0x38c0 ;  /* 0x000038c0000a7802 */ /* 0x000fce0000000f00 */
[----:B------:R-:W-:Y:S05]  /*38b0*/  CALL.REL.NOINC `($__internal_1_$__cuda_sm3x_div_rn_noftz_f32_slowpath) ;  /* 0x0000000c00907944 */ /* 0x000fea0003c00000 */
[----:B------:R-:W-:-:S07]  /*38c0*/  MOV R11, R0 ;  /* 0x00000000000b7202 */ /* 0x000fce0000000f00 */
.L_x_82:
[----:B------:R0:W5:Y:S01]  /*38d0*/  LDG.E R3, desc[UR6][R20.64+0x4] ;  /* 0x0000040614037981 */ /* 0x000162000c1e1900 */
[----:B------:R-:W1:Y:S01]  /*38e0*/  LDC R0, c[0x0][0x394] ;  /* 0x0000e500ff007b82 */ /* 0x000e620000000800 */
[----:B------:R-:W-:Y:S01]  /*38f0*/  HFMA2 R2, -RZ, RZ, 1.875, 0 ;  /* 0x3f800000ff027431 */ /* 0x000fe200000001ff */
[----:B-1----:R-:W-:-:S13]  /*3900*/  FSETP.NEU.AND P0, PT, R0, 1, PT ;  /* 0x3f8000000000780b */ /* 0x002fda0003f0d000 */
[----:B0-----:R-:W-:Y:S05]  /*3910*/  @!P0 BRA `(.L_x_83) ;  /* 0x0000000400048947 */ /* 0x001fea0003800000 */
        /* <DEDUP_REMOVED lines=46> */
[----:B------:R-:W-:Y:S01]  /*3c00*/  FFMA R25, R2, 2, R25 ;  /* 0x4000000002197823 */ /* 0x000fe20000000019 */
[----:B0-----:R-:W-:Y:S01]  /*3c10*/  FADD R2, R4, -R27 ;  /* 0x8000001b04027221 */ /* 0x001fe20000000000 */
[----:B------:R-:W-:-:S03]  /*3c20*/  FSETP.GT.AND P1, PT, R27, RZ, PT ;  /* 0x000000ff1b00720b */ /* 0x000fc60003f24000 */
[----:B------:R-:W-:Y:S01]  /*3c30*/  FADD R2, R25, R2 ;  /* 0x0000000219027221 */ /* 0x000fe20000000000 */
[----:B------:R-:W-:Y:S01]  /*3c40*/  SEL R10, RZ, 0x83000000, P1 ;  /* 0x83000000ff0a7807 */ /* 0x000fe20000800000 */
[----:B------:R-:W0:Y:S01]  /*3c50*/  F2I.NTZ R25, R4 ;  /* 0x0000000400197305 */ /* 0x000e220000203100 */
[----:B------:R-:W-:Y:S01]  /*3c60*/  FSETP.GEU.AND P1, PT, R4, RZ, PT ;  /* 0x000000ff0400720b */ /* 0x000fe20003f2e000 */
[----:B------:R-:W-:Y:S01]  /*3c70*/  FFMA R31, R2, R31, 0.0013391353422775864601 ;  /* 0x3aaf85ed021f7423 */ /* 0x000fe2000000001f */
[----:B------:R-:W-:-:S03]  /*3c80*/  IADD3 R24, PT, PT, R10, 0x7f000000, RZ ;  /* 0x7f0000000a187810 */ /* 0x000fc60007ffe0ff */
[----:B------:R-:W-:-:S04]  /*3c90*/  FFMA R31, R2, R31, 0.0096188392490148544312 ;  /* 0x3c1d9856021f7423 */ /* 0x000fc8000000001f */
[----:B------:R-:W-:-:S04]  /*3ca0*/  FFMA R31, R2, R31, 0.055503588169813156128 ;  /* 0x3d6357bb021f7423 */ /* 0x000fc8000000001f */
[----:B------:R-:W-:Y:S01]  /*3cb0*/  FFMA R31, R2, R31, 0.24022644758224487305 ;  /* 0x3e75fdec021f7423 */ /* 0x000fe2000000001f */
[----:B0-----:R-:W-:-:S03]  /*3cc0*/  LEA R25, R25, -R10, 0x17 ;  /* 0x8000000a19197211 */ /* 0x001fc600078eb8ff */
[----:B------:R-:W-:-:S04]  /*3cd0*/  FFMA R31, R2, R31, 0.69314718246459960938 ;  /* 0x3f317218021f7423 */ /* 0x000fc8000000001f */
[----:B------:R-:W-:Y:S01]  /*3ce0*/  FFMA R31, R2, R31, 1 ;  /* 0x3f800000021f7423 */ /* 0x000fe2000000001f */
[----:B------:R-:W-:-:S03]  /*3cf0*/  FSEL R2, RZ, +INF , !P1 ;  /* 0x7f800000ff027808 */ /* 0x000fc60004800000 */
[----:B------:R-:W-:-:S04]  /*3d00*/  FMUL R24, R31, R24 ;  /* 0x000000181f187220 */ /* 0x000fc80000400000 */
[----:B------:R-:W-:Y:S01]  /*3d10*/  @!P2 FMUL R2, R24, R25 ;  /* 0x000000191802a220 */ /* 0x000fe20000400000 */
[----:B------:R-:W-:-:S07]  /*3d20*/  @!P0 LOP3.LUT R2, R0, 0x7fffffff, RZ, 0xc0, !PT ;  /* 0x7fffffff00028812 */ /* 0x000fce00078ec0ff */
.L_x_83:
[----:B------:R-:W0:Y:S01]  /*3d30*/  MUFU.RCP R25, R2 ;  /* 0x0000000200197308 */ /* 0x000e220000001000 */
[----:B------:R-:W-:-:S07]  /*3d40*/  FADD R12, R12, R12 ;  /* 0x0000000c0c0c7221 */ /* 0x000fce0000000000 */
[----:B------:R-:W1:Y:S01]  /*3d50*/  FCHK P0, R15, R2 ;  /* 0x000000020f007302 */ /* 0x000e620000000000 */
[----:B0-----:R-:W-:-:S04]  /*3d60*/  FFMA R0, R25, -R2, 1 ;  /* 0x3f80000019007423 */ /* 0x001fc80000000802 */
[----:B------:R-:W-:Y:S01]  /*3d70*/  FFMA R4, R25, R0, R25 ;  /* 0x0000000019047223 */ /* 0x000fe20000000019 */
[----:B-----5:R-:W-:-:S03]  /*3d80*/  FADD R0, R3, -R12 ;  /* 0x8000000c03007221 */ /* 0x020fc60000000000 */
[----:B------:R-:W-:Y:S01]  /*3d90*/  FFMA R3, R15, R4, RZ ;  /* 0x000000040f037223 */ /* 0x000fe200000000ff */
[----:B------:R-:W-:-:S03]  /*3da0*/  FADD R13, R13, R0 ;  /* 0x000000000d0d7221 */ /* 0x000fc60000000000 */
[----:B------:R-:W-:Y:S01]  /*3db0*/  FFMA R0, R3, -R2, R15 ;  /* 0x8000000203007223 */ /* 0x000fe2000000000f */
[----:B------:R-:W-:-:S03]  /*3dc0*/  FFMA R13, R13, R11, R14 ;  /* 0x0000000b0d0d7223 */ /* 0x000fc6000000000e */
[----:B------:R-:W-:Y:S01]  /*3dd0*/  FFMA R14, R4, R0, R3 ;  /* 0x00000000040e7223 */ /* 0x000fe20000000003 */
[----:B-1----:R-:W-:Y:S06]  /*3de0*/  @!P0 BRA `(.L_x_84) ;  /* 0x0000000000148947 */ /* 0x002fec0003800000 */
[----:B------:R-:W-:Y:S02]  /*3df0*/  MOV R0, R15 ;  /* 0x0000000f00007202 */ /* 0x000fe40000000f00 */
[----:B------:R-:W-:Y:S02]  /*3e00*/  MOV R3, R2 ;  /* 0x0000000200037202 */ /* 0x000fe40000000f00 */
[----:B------:R-:W-:-:S07]  /*3e10*/  MOV R10, 0x3e30 ;  /* 0x00003e30000a7802 */ /* 0x000fce0000000f00 */
[----:B------:R-:W-:Y:S05]  /*3e20*/  CALL.REL.NOINC `($__internal_1_$__cuda_sm3x_div_rn_noftz_f32_slowpath) ;  /* 0x0000000800347944 */ /* 0x000fea0003c00000 */
[----:B------:R-:W-:-:S07]  /*3e30*/  MOV R14, R0 ;  /* 0x00000000000e7202 */ /* 0x000fce0000000f00 */
.L_x_84:
[----:B------:R-:W0:Y:S01]  /*3e40*/  LDC R3, c[0x0][0x380] ;  /* 0x0000e000ff037b82 */ /* 0x000e220000000800 */
[----:B------:R-:W1:Y:S07]  /*3e50*/  LDCU UR4, c[0x0][0x398] ;  /* 0x00007300ff0477ac */ /* 0x000e6e0008000800 */
[----:B------:R-:W2:Y:S01]  /*3e60*/  LDC R4, c[0x0][0x390] ;  /* 0x0000e400ff047b82 */ /* 0x000ea20000000800 */
[----:B0-----:R-:W-:-:S06]  /*3e70*/  IMAD.WIDE R20, R3, 0x4, R20 ;  /* 0x0000000403147825 */ /* 0x001fcc00078e0214 */
[----:B------:R-:W3:Y:S02]  /*3e80*/  LDG.E R21, desc[UR6][R20.64] ;  /* 0x0000000614157981 */ /* 0x000ee4000c1e1900 */
[----:B---3--:R-:W-:-:S04]  /*3e90*/  FADD R3, -R12, R21 ;  /* 0x000000150c037221 */ /* 0x008fc80000000100 */
[----:B------:R-:W-:-:S04]  /*3ea0*/  FADD R6, R6, R3 ;  /* 0x0000000306067221 */ /* 0x000fc80000000000 */
[----:B------:R-:W-:-:S05]  /*3eb0*/  FFMA R3, R6, R14, R13 ;  /* 0x0000000e06037223 */ /* 0x000fca000000000d */
[----:B------:R0:W-:Y:S04]  /*3ec0*/  STG.E desc[UR6][R28.64], R3 ;  /* 0x000000031c007986 */ /* 0x0001e8000c101906 */
[----:B------:R-:W1:Y:S01]  /*3ed0*/  LDG.E R13, desc[UR6][R16.64] ;  /* 0x00000006100d7981 */ /* 0x000e62000c1e1900 */
[----:B--2---:R-:W2:Y:S01]  /*3ee0*/  MUFU.RCP R25, R4 ;  /* 0x0000000400197308 */ /* 0x004ea20000001000 */
[----:B------:R-:W-:Y:S01]  /*3ef0*/  BSSY.RECONVERGENT B3, `(.L_x_85) ;  /* 0x000000f000037945 */ /* 0x000fe20003800200 */
[----:B--2---:R-:W-:-:S04]  /*3f00*/  FFMA R0, R25, -R4, 1 ;  /* 0x3f80000019007423 */ /* 0x004fc80000000804 */
[----:B------:R-:W-:Y:S01]  /*3f10*/  FFMA R0, R25, R0, R25 ;  /* 0x0000000019007223 */ /* 0x000fe20000000019 */
[----:B-1----:R-:W-:-:S04]  /*3f20*/  FMUL R15, R13, UR4 ;  /* 0x000000040d0f7c20 */ /* 0x002fc80008400000 */
[----:B------:R-:W1:Y:S01]  /*3f30*/  FCHK P0, R15, R4 ;  /* 0x000000040f007302 */ /* 0x000e620000000000 */
[----:B------:R-:W-:-:S04]  /*3f40*/  FFMA R2, R0, R15, RZ ;  /* 0x0000000f00027223 */ /* 0x000fc800000000ff */
[----:B------:R-:W-:-:S04]  /*3f50*/  FFMA R21, R2, -R4, R15 ;  /* 0x8000000402157223 */ /* 0x000fc8000000000f */
[----:B------:R-:W-:Y:S01]  /*3f60*/  FFMA R6, R0, R21, R2 ;  /* 0x0000001500067223 */ /* 0x000fe20000000002 */
[----:B01----:R-:W-:Y:S06]  /*3f70*/  @!P0 BRA `(.L_x_86) ;  /* 0x0000000000188947 */ /* 0x003fec0003800000 */
[----:B------:R-:W0:Y:S01]  /*3f80*/  LDCU UR4, c[0x0][0x390] ;  /* 0x00007200ff0477ac */ /* 0x000e220008000800 */
[----:B------:R-:W-:Y:S02]  /*3f90*/  MOV R0, R15 ;  /* 0x0000000f00007202 */ /* 0x000fe40000000f00 */
[----:B------:R-:W-:Y:S02]  /*3fa0*/  MOV R10, 0x3fd0 ;  /* 0x00003fd0000a7802 */ /* 0x000fe40000000f00 */
[----:B0-----:R-:W-:-:S07]  /*3fb0*/  MOV R3, UR4 ;  /* 0x0000000400037c02 */ /* 0x001fce0008000f00 */
[----:B------:R-:W-:Y:S05]  /*3fc0*/  CALL.REL.NOINC `($__internal_1_$__cuda_sm3x_div_rn_noftz_f32_slowpath) ;  /* 0x0000000400cc7944 */ /* 0x000fea0003c00000 */
[----:B------:R-:W-:-:S07]  /*3fd0*/  MOV R6, R0 ;  /* 0x0000000000067202 */ /* 0x000fce0000000f00 */
.L_x_86:
[----:B------:R-:W-:Y:S05]  /*3fe0*/  BSYNC.RECONVERGENT B3 ;  /* 0x0000000000037941 */ /* 0x000fea0003800200 */
.L_x_85:
        /* <DEDUP_REMOVED lines=8> */
[----:B------:R-:W-:-:S04]  /*4070*/  FFMA R4, R3, -R10, R15 ;  /* 0x8000000a03047223 */ /* 0x000fc8000000000f */
[----:B------:R-:W-:Y:S01]  /*4080*/  FFMA R0, R0, R4, R3 ;  /* 0x0000000400007223 */ /* 0x000fe20000000003 */
[----:B--2---:R-:W-:-:S04]  /*4090*/  FADD R2, R13, -R12 ;  /* 0x8000000c0d027221 */ /* 0x004fc80000000000 */
[----:B------:R-:W-:Y:S01]  /*40a0*/  FFMA R6, R2, -R6, R13 ;  /* 0x8000000602067223 */ /* 0x000fe2000000000d */
[----:B-1----:R-:W-:Y:S06]  /*40b0*/  @!P0 BRA `(.L_x_88) ;  /* 0x0000000000148947 */ /* 0x002fec0003800000 */
[----:B------:R-:W0:Y:S01]  /*40c0*/  LDCU UR4, c[0x0][0x394] ;  /* 0x00007280ff0477ac */ /* 0x000e220008000800 */
[----:B------:R-:W-:Y:S02]  /*40d0*/  MOV R0, R15 ;  /* 0x0000000f00007202 */ /* 0x000fe40000000f00 */
[----:B------:R-:W-:Y:S02]  /*40e0*/  MOV R10, 0x4110 ;  /* 0x00004110000a7802 */ /* 0x000fe40000000f00 */
[----:B0-----:R-:W-:-:S07]  /*40f0*/  MOV R3, UR4 ;  /* 0x0000000400037c02 */ /* 0x001fce0008000f00 */
[----:B------:R-:W-:Y:S05]  /*4100*/  CALL.REL.NOINC `($__internal_1_$__cuda_sm3x_div_rn_noftz_f32_slowpath) ;  /* 0x00000004007c7944 */ /* 0x000fea0003c00000 */
.L_x_88:
[----:B------:R-:W-:Y:S05]  /*4110*/  BSYNC.RECONVERGENT B3 ;  /* 0x0000000000037941 */ /* 0x000fea0003800200 */
.L_x_87:
[----:B------:R-:W0:Y:S01]  /*4120*/  LDC.64 R2, c[0x0][0x3d0] ;  /* 0x0000f400ff027b82 */ /* 0x000e220000000a00 */
[----:B------:R-:W2:Y:S07]  /*4130*/  LDG.E R10, desc[UR6][R16.64+0x4] ;  /* 0x00000406100a7981 */ /* 0x000eae000c1e1900 */
[----:B------:R-:W1:Y:S08]  /*4140*/  LDC.64 R20, c[0x0][0x3b8] ;  /* 0x0000ee00ff147b82 */ /* 0x000e700000000a00 */
[----:B------:R-:W3:Y:S01]  /*4150*/  LDC R15, c[0x0][0x380] ;  /* 0x0000e000ff0f7b82 */ /* 0x000ee20000000800 */
[----:B0-----:R-:W-:-:S06]  /*4160*/  IMAD.WIDE R2, R5, 0x4, R2 ;  /* 0x0000000405027825 */ /* 0x001fcc00078e0202 */
[----:B------:R-:W4:Y:S01]  /*4170*/  LDG.E R2, desc[UR6][R2.64] ;  /* 0x0000000602027981 */ /* 0x000f22000c1e1900 */
[----:B-1----:R-:W-:-:S06]  /*4180*/  IMAD.WIDE R4, R5, 0x4, R20 ;  /* 0x0000000405047825 */ /* 0x002fcc00078e0214 */
[----:B------:R-:W5:Y:S01]  /*4190*/  LDG.E R5, desc[UR6][R4.64] ;  /* 0x0000000604057981 */ /* 0x000f62000c1e1900 */
[----:B---3--:R-:W-:-:S04]  /*41a0*/  IMAD.WIDE R22, R15, 0x4, R22 ;  /* 0x000000040f167825 */ /* 0x008fc800078e0216 */
[----:B------:R-:W-:Y:S02]  /*41b0*/  IMAD.WIDE R20, R15, 0x4, R16 ;  /* 0x000000040f147825 */ /* 0x000fe400078e0210 */
[----:B------:R-:W5:Y:S04]  /*41c0*/  LDG.E R22, desc[UR6][R22.64] ;  /* 0x0000000616167981 */ /* 0x000f68000c1e1900 */
[----:B------:R-:W3:Y:S01]  /*41d0*/  LDG.E R20, desc[UR6][R20.64] ;  /* 0x0000000614147981 */ /* 0x000ee2000c1e1900 */
[----:B------:R-:W-:-:S04]  /*41e0*/  FADD R15, R13, R13 ;  /* 0x0000000d0d0f7221 */ /* 0x000fc80000000000 */
[----:B--2---:R-:W-:-:S04]  /*41f0*/  FADD R25, R10, -R15 ;  /* 0x8000000f0a197221 */ /* 0x004fc80000000000 */
[----:B------:R-:W-:Y:S01]  /*4200*/  FADD R25, R12, R25 ;  /* 0x000000190c197221 */ /* 0x000fe20000000000 */
[----:B----4-:R-:W-:-:S04]  /*4210*/  FADD R13, R13, -R2 ;  /* 0x800000020d0d7221 */ /* 0x010fc80000000000 */
[----:B------:R-:W-:Y:S01]  /*4220*/  FFMA R0, R13, -R0, R6 ;  /* 0x800000000d007223 */ /* 0x000fe20000000006 */
[----:B-----5:R-:W-:Y:S01]  /*4230*/  FADD R13, R22, -R5 ;  /* 0x80000005160d7221 */ /* 0x020fe20000000000 */
[----:B---3--:R-:W-:-:S03]  /*4240*/  FADD R15, -R15, R20 ;  /* 0x000000140f0f7221 */ /* 0x008fc60000000100 */
[----:B------:R-:W-:Y:S01]  /*4250*/  FFMA R0, R13, -R7, R0 ;  /* 0x800000070d007223 */ /* 0x000fe20000000000 */
[----:B------:R-:W-:-:S03]  /*4260*/  FADD R2, R2, R15 ;  /* 0x0000000f02027221 */ /* 0x000fc60000000000 */
[----:B------:R-:W-:-:S04]  /*4270*/  FFMA R25, R25, R11, R0 ;  /* 0x0000000b19197223 */ /* 0x000fc80000000000 */
[----:B------:R-:W-:-:S05]  /*4280*/  FFMA R25, R2, R14, R25 ;  /* 0x0000000e02197223 */ /* 0x000fca0000000019 */
[----:B------:R0:W-:Y:S01]  /*4290*/  STG.E desc[UR6][R18.64], R25 ;  /* 0x0000001912007986 */ /* 0x0001e2000c101906 */
[----:B------:R-:W-:Y:S05]  /*42a0*/  BRA `(.L_x_89) ;  /* 0x0000000000187947 */ /* 0x000fea0003800000 */
.L_x_75:
[----:B------:R-:W-:Y:S02]  /*42b0*/  ISETP.NE.AND P0, PT, R7, RZ, PT ;  /* 0x000000ff0700720c */ /* 0x000fe40003f05270 */
[----:B------:R-:W-:-:S11]  /*42c0*/  ISETP.NE.AND P1, PT, R6, RZ, PT ;  /* 0x000000ff0600720c */ /* 0x000fd60003f25270 */
[----:B------:R1:W-:Y:S04]  /*42d0*/  @!P0 STG.E desc[UR6][R18.64], RZ ;  /* 0x000000ff12008986 */ /* 0x0003e8000c101906 */
[----:B------:R1:W-:Y:S04]  /*42e0*/  @!P0 STG.E desc[UR6][R28.64], RZ ;  /* 0x000000ff1c008986 */ /* 0x0003e8000c101906 */
[----:B------:R1:W-:Y:S04]  /*42f0*/  @!P1 STG.E desc[UR6][R18.64], RZ ;  /* 0x000000ff12009986 */ /* 0x0003e8000c101906 */
[----:B------:R1:W-:Y:S02]  /*4300*/  @!P1 STG.E desc[UR6][R28.64], RZ ;  /* 0x000000ff1c009986 */ /* 0x0003e4000c101906 */
.L_x_89:
[----:B------:R-:W-:Y:S05]  /*4310*/  BSYNC.RECONVERGENT B2 ;  /* 0x0000000000027941 */ /* 0x000fea0003800200 */
.L_x_74:
[----:B------:R-:W2:Y:S01]  /*4320*/  LDCU UR4, c[0x0][0x380] ;  /* 0x00007000ff0477ac */ /* 0x000ea20008000800 */
[C---:B------:R-:W-:Y:S02]  /*4330*/  ISETP.GE.AND P1, PT, R9.reuse, R8, PT ;  /* 0x000000080900720c */ /* 0x040fe40003f26270 */
[----:B--2---:R-:W-:-:S13]  /*4340*/  ISETP.GE.AND P0, PT, R9, UR4, PT ;  /* 0x0000000409007c0c */ /* 0x004fda000bf06270 */
[----:B------:R2:W-:Y:S04]  /*4350*/  @!P0 STG.E desc[UR6][R18.64], RZ ;  /* 0x000000ff12008986 */ /* 0x0005e8000c101906 */
[----:B------:R2:W-:Y:S01]  /*4360*/  @!P0 STG.E desc[UR6][R28.64], RZ ;  /* 0x000000ff1c008986 */ /* 0x0005e2000c101906 */
[----:B------:R-:W-:Y:S05]  /*4370*/  @!P1 EXIT ;  /* 0x000000000000994d */ /* 0x000fea0003800000 */
[----:B0-----:R-:W-:-:S05]  /*4380*/  HFMA2 R3, -RZ, RZ, 1.875, 0 ;  /* 0x3f800000ff037431 */ /* 0x001fca00000001ff */
[----:B------:R-:W-:Y:S04]  /*4390*/  STG.E desc[UR6][R28.64], R3 ;  /* 0x000000031c007986 */ /* 0x000fe8000c101906 */
[----:B------:R-:W-:Y:S01]  /*43a0*/  STG.E desc[UR6][R18.64], RZ ;  /* 0x000000ff12007986 */ /* 0x000fe2000c101906 */
[----:B------:R-:W-:Y:S05]  /*43b0*/  EXIT ;  /* 0x000000000000794d */ /* 0x000fea0003800000 */
        .weak           $__internal_0_$__cuda_sm20_rcp_rn_f32_slowpath
        .type           $__internal_0_$__cuda_sm20_rcp_rn_f32_slowpath,@function
        .size           $__internal_0_$__cuda_sm20_rcp_rn_f32_slowpath,($__internal_1_$__cuda_sm3x_div_rn_noftz_f32_slowpath - $__internal_0_$__cuda_sm20_rcp_rn_f32_slowpath)
$__internal_0_$__cuda_sm20_rcp_rn_f32_slowpath:
[----:B------:R-:W0:Y:S02]  /*43c0*/  LDC R0, c[0x0][0x398] ;  /* 0x0000e600ff007b82 */ /* 0x000e240000000800 */
[----:B0-----:R-:W-:-:S04]  /*43d0*/  SHF.L.U32 R12, R0, 0x1, RZ ;  /* 0x00000001000c7819 */ /* 0x001fc800000006ff */
[----:B------:R-:W-:-:S04]  /*43e0*/  SHF.R.U32.HI R10, RZ, 0x18, R12 ;  /* 0x00000018ff0a7819 */ /* 0x000fc8000001160c */
[----:B------:R-:W-:-:S13]  /*43f0*/  ISETP.NE.U32.AND P1, PT, R10, RZ, PT ;  /* 0x000000ff0a00720c */ /* 0x000fda0003f25070 */
[----:B------:R-:W-:Y:S05]  /*4400*/  @P1 BRA `(.L_x_90) ;  /* 0x0000000000281947 */ /* 0x000fea0003800000 */
[----:B------:R-:W-:-:S13]  /*4410*/  ISETP.NE.AND P1, PT, R12, RZ, PT ;  /* 0x000000ff0c00720c */ /* 0x000fda0003f25270 */
[----:B------:R2:W3:Y:S01]  /*4420*/  @!P1 MUFU.RCP R10, R0 ;  /* 0x00000000000a9308 */ /* 0x0004e20000001000 */
[----:B------:R-:W-:Y:S05]  /*4430*/  @!P1 BRA `(.L_x_91) ;  /* 0x0000000000a49947 */ /* 0x000fea0003800000 */
[----:B------:R-:W-:-:S04]  /*4440*/  FFMA R12, R0, 1.84467440737095516160e+19, RZ ;  /* 0x5f800000000c7823 */ /* 0x000fc800000000ff */
[----:B------:R-:W2:Y:S02]  /*4450*/  MUFU.RCP R19, R12 ;  /* 0x0000000c00137308 */ /* 0x000ea40000001000 */
[----:B--2---:R-:W-:-:S04]  /*4460*/  FFMA R0, R12, R19, -1 ;  /* 0xbf8000000c007423 */ /* 0x004fc80000000013 */
[----:B------:R-:W-:-:S04]  /*4470*/  FADD.FTZ R0, -R0, -RZ ;  /* 0x800000ff00007221 */ /* 0x000fc80000010100 */
[----:B------:R-:W-:-:S04]  /*4480*/  FFMA R0, R19, R0, R19 ;  /* 0x0000000013007223 */ /* 0x000fc80000000013 */
[----:B---3--:R-:W-:Y:S01]  /*4490*/  FFMA R10, R0, 1.84467440737095516160e+19, RZ ;  /* 0x5f800000000a7823 */ /* 0x008fe200000000ff */
[----:B------:R-:W-:Y:S06]  /*44a0*/  BRA `(.L_x_91) ;  /* 0x0000000000887947 */ /* 0x000fec0003800000 */
.L_x_90:
[----:B------:R-:W-:-:S04]  /*44b0*/  IADD3 R12, PT, PT, R10, -0xfd, RZ ;  /* 0xffffff030a0c7810 */ /* 0x000fc80007ffe0ff */
[----:B------:R-:W-:-:S13]  /*44c0*/  ISETP.GT.U32.AND P1, PT, R12, 0x1, PT ;  /* 0x000000010c00780c */ /* 0x000fda0003f24070 */
[----:B------:R-:W-:Y:S05]  /*44d0*/  @P1 BRA `(.L_x_92) ;  /* 0x0000000000781947 */ /* 0x000fea0003800000 */
[----:B------:R-:W-:Y:S02]  /*44e0*/  LOP3.LUT R16, R0, 0x7fffff, RZ, 0xc0, !PT ;  /* 0x007fffff00107812 */ /* 0x000fe400078ec0ff */
[----:B------:R-:W-:Y:S02]  /*44f0*/  MOV R21, 0x3 ;  /* 0x0000000300157802 */ /* 0x000fe40000000f00 */
[----:B------:R-:W-:Y:S02]  /*4500*/  LOP3.LUT R16, R16, 0x3f800000, RZ, 0xfc, !PT ;  /* 0x3f80000010107812 */ /* 0x000fe400078efcff */
[----:B------:R-:W-:Y:S02]  /*4510*/  SHF.L.U32 R22, R21, R12, RZ ;  /* 0x0000000c15167219 */ /* 0x000fe400000006ff */
[----:B------:R-:W0:Y:S01]  /*4520*/  MUFU.RCP R19, R16 ;  /* 0x0000001000137308 */ /* 0x000e220000001000 */
[----:B------:R-:W-:Y:S01]  /*4530*/  IADD3 R10, PT, PT, R10, -0xfc, RZ ;  /* 0xffffff040a0a7810 */ /* 0x000fe20007ffe0ff */
[----:B0-----:R-:W-:-:S04]  /*4540*/  FFMA R18, R16, R19, -1 ;  /* 0xbf80000010127423 */ /* 0x001fc80000000013 */
[----:B------:R-:W-:-:S04]  /*4550*/  FADD.FTZ R18, -R18, -RZ ;  /* 0x800000ff12127221 */ /* 0x000fc80000010100 */
[CCC-:B------:R-:W-:Y:S01]  /*4560*/  FFMA.RM R20, R19.reuse, R18.reuse, R19.reuse ;  /* 0x0000001213147223 */ /* 0x1c0fe20000004013 */
[----:B------:R-:W-:-:S04]  /*4570*/  FFMA.RP R19, R19, R18, R19 ;  /* 0x0000001213137223 */ /* 0x000fc80000008013 */
[C---:B------:R-:W-:Y:S02]  /*4580*/  LOP3.LUT R18, R20.reuse, 0x7fffff, RZ, 0xc0, !PT ;  /* 0x007fffff14127812 */ /* 0x040fe400078ec0ff */
[----:B------:R-:W-:Y:S02]  /*4590*/  FSETP.NEU.FTZ.AND P1, PT, R20, R19, PT ;  /* 0x000000131400720b */ /* 0x000fe40003f3d000 */
[----:B------:R-:W-:Y:S02]  /*45a0*/  LOP3.LUT R19, R18, 0x800000, RZ, 0xfc, !PT ;  /* 0x0080000012137812 */ /* 0x000fe400078efcff */
[----:B------:R-:W-:Y:S02]  /*45b0*/  SEL R18, RZ, 0xffffffff, !P1 ;  /* 0xffffffffff127807 */ /* 0x000fe40004800000 */
[----:B------:R-:W-:Y:S02]  /*45c0*/  LOP3.LUT R21, R22, R19, RZ, 0xc0, !PT ;  /* 0x0000001316157212 */ /* 0x000fe400078ec0ff */
[----:B------:R-:W-:-:S02]  /*45d0*/  IADD3 R18, PT, PT, -R18, RZ, RZ ;  /* 0x000000ff12127210 */ /* 0x000fc40007ffe1ff */
[-C--:B------:R-:W-:Y:S02]  /*45e0*/  SHF.R.U32.HI R21, RZ, R12.reuse, R21 ;  /* 0x0000000cff157219 */ /* 0x080fe40000011615 */
[--C-:B------:R-:W-:Y:S02]  /*45f0*/  LOP3.LUT P2, RZ, R18, R12, R19.reuse, 0xf8, !PT ;  /* 0x0000000c12ff7212 */ /* 0x100fe4000784f813 */
[C---:B------:R-:W-:Y:S02]  /*4600*/  LOP3.LUT P1, RZ, R21.reuse, 0x1, RZ, 0xc0, !PT ;  /* 0x0000000115ff7812 */ /* 0x040fe4000782c0ff */
[----:B------:R-:W-:Y:S02]  /*4610*/  LOP3.LUT P3, RZ, R21, 0x2, RZ, 0xc0, !PT ;  /* 0x0000000215ff7812 */ /* 0x000fe4000786c0ff */
[----:B------:R-:W-:Y:S02]  /*4620*/  SHF.R.U32.HI R19, RZ, R10, R19 ;  /* 0x0000000aff137219 */ /* 0x000fe40000011613 */
[----:B------:R-:W-:-:S02]  /*4630*/  PLOP3.LUT P1, PT, P1, P2, P3, 0xe0, 0x0 ;  /* 0x000000000000781c */ /* 0x000fc40000f25c30 */
[----:B------:R-:W-:Y:S02]  /*4640*/  LOP3.LUT P2, RZ, R0, 0x7fffff, RZ, 0xc0, !PT ;  /* 0x007fffff00ff7812 */ /* 0x000fe4000784c0ff */
[----:B------:R-:W-:-:S04]  /*4650*/  SEL R12, RZ, 0x1, !P1 ;  /* 0x00000001ff0c7807 */ /* 0x000fc80004800000 */
[----:B------:R-:W-:-:S04]  /*4660*/  IADD3 R12, PT, PT, -R12, RZ, RZ ;  /* 0x000000ff0c0c7210 */ /* 0x000fc80007ffe1ff */
[----:B------:R-:W-:-:S13]  /*4670*/  ISETP.GE.AND P1, PT, R12, RZ, PT ;  /* 0x000000ff0c00720c */ /* 0x000fda0003f26270 */
[----:B------:R-:W-:-:S04]  /*4680*/  @!P1 IADD3 R19, PT, PT, R19, 0x1, RZ ;  /* 0x0000000113139810 */ /* 0x000fc80007ffe0ff */
[----:B------:R-:W-:-:S04]  /*4690*/  @!P2 SHF.L.U32 R19, R19, 0x1, RZ ;  /* 0x000000011313a819 */ /* 0x000fc800000006ff */
[----:B------:R-:W-:Y:S01]  /*46a0*/  LOP3.LUT R10, R19, 0x80000000, R0, 0xf8, !PT ;  /* 0x80000000130a7812 */ /* 0x000fe200078ef800 */
[----:B------:R-:W-:Y:S06]  /*46b0*/  BRA `(.L_x_91) ;  /* 0x0000000000047947 */ /* 0x000fec0003800000 */
.L_x_92:
[----:B------:R0:W1:Y:S02]  /*46c0*/  MUFU.RCP R10, R0 ;  /* 0x00000000000a7308 */ /* 0x0000640000001000 */
.L_x_91:
[----:B------:R-:W-:Y:S01]  /*46d0*/  HFMA2 R19, -RZ, RZ, 0, 0 ;  /* 0x00000000ff137431 */ /* 0x000fe200000001ff */
[----:B------:R-:W-:-:S04]  /*46e0*/  MOV R18, R4 ;  /* 0x0000000400127202 */ /* 0x000fc80000000f00 */
[----:B0123--:R-:W-:Y:S05]  /*46f0*/  RET.REL.NODEC R18 `(_Z6cavityiiiifffifiPfS_S_S_S_S_S_) ;  /* 0xffffffb812407950 */ /* 0x00ffea0003c3ffff */
        .weak           $__internal_1_$__cuda_sm3x_div_rn_noftz_f32_slowpath
        .type           $__internal_1_$__cuda_sm3x_div_rn_noftz_f32_slowpath,@function
        .size           $__internal_1_$__cuda_sm3x_div_rn_noftz_f32_slowpath,(.L_x_106 - $__internal_1_$__cuda_sm3x_div_rn_noftz_f32_slowpath)
$__internal_1_$__cuda_sm3x_div_rn_noftz_f32_slowpath:
[----:B------:R-:W-:Y:S01]  /*4700*/  SHF.R.U32.HI R4, RZ, 0x17, R3 ;  /* 0x00000017ff047819 */ /* 0x000fe20000011603 */
[----:B------:R-:W-:Y:S01]  /*4710*/  BSSY.RECONVERGENT B0, `(.L_x_93) ;  /* 0x0000063000007945 */ /* 0x000fe20003800200 */
[----:B------:R-:W-:Y:S02]  /*4720*/  SHF.R.U32.HI R33, RZ, 0x17, R0 ;  /* 0x00000017ff217819 */ /* 0x000fe40000011600 */
[----:B------:R-:W-:Y:S02]  /*4730*/  LOP3.LUT R4, R4, 0xff, RZ, 0xc0, !PT ;  /* 0x000000ff04047812 */ /* 0x000fe400078ec0ff */
[----:B------:R-:W-:Y:S02]  /*4740*/  LOP3.LUT R33, R33, 0xff, RZ, 0xc0, !PT ;  /* 0x000000ff21217812 */ /* 0x000fe400078ec0ff */
[----:B------:R-:W-:Y:S02]  /*4750*/  IADD3 R34, PT, PT, R4, -0x1, RZ ;  /* 0xffffffff04227810 */ /* 0x000fe40007ffe0ff */
[----:B------:R-:W-:-:S02]  /*4760*/  IADD3 R35, PT, PT, R33, -0x1, RZ ;  /* 0xffffffff21237810 */ /* 0x000fc40007ffe0ff */
[----:B------:R-:W-:Y:S02]  /*4770*/  ISETP.GT.U32.AND P3, PT, R34, 0xfd, PT ;  /* 0x000000fd2200780c */ /* 0x000fe40003f64070 */
[----:B------:R-:W-:Y:S02]  /*4780*/  MOV R37, R3 ;  /* 0x0000000300257202 */ /* 0x000fe40000000f00 */
[----:B------:R-:W-:-:S13]  /*4790*/  ISETP.GT.U32.OR P3, PT, R35, 0xfd, P3 ;  /* 0x000000fd2300780c */ /* 0x000fda0001f64470 */
[----:B------:R-:W-:Y:S01]  /*47a0*/  @!P3 MOV R2, RZ ;  /* 0x000000ff0002b202 */ /* 0x000fe20000000f00 */
[----:B------:R-:W-:Y:S06]  /*47b0*/  @!P3 BRA `(.L_x_94) ;  /* 0x00000000005cb947 */ /* 0x000fec0003800000 */
[----:B------:R-:W-:Y:S02]  /*47c0*/  FSETP.GTU.FTZ.AND P3, PT, |R0|, +INF , PT ;  /* 0x7f8000000000780b */ /* 0x000fe40003f7c200 */
[----:B------:R-:W-:-:S04]  /*47d0*/  FSETP.GTU.FTZ.AND P4, PT, |R3|, +INF , PT ;  /* 0x7f8000000300780b */ /* 0x000fc80003f9c200 */
[----:B------:R-:W-:-:S13]  /*47e0*/  PLOP3.LUT P3, PT, P3, P4, PT, 0xf8, 0x8f ;  /* 0x00000000008f781c */ /* 0x000fda0001f69f70 */
[----:B------:R-:W-:Y:S05]  /*47f0*/  @P3 BRA `(.L_x_95) ;  /* 0x00000004004c3947 */ /* 0x000fea0003800000 */
[----:B------:R-:W-:-:S13]  /*4800*/  LOP3.LUT P3, RZ, R37, 0x7fffffff, R0, 0xc8, !PT ;  /* 0x7fffffff25ff7812 */ /* 0x000fda000786c800 */
[----:B------:R-:W-:Y:S05]  /*4810*/  @!P3 BRA `(.L_x_96) ;  /* 0x00000004003cb947 */ /* 0x000fea0003800000 */
[C---:B------:R-:W-:Y:S02]  /*4820*/  FSETP.NEU.FTZ.AND P5, PT, |R0|.reuse, +INF , PT ;  /* 0x7f8000000000780b */ /* 0x040fe40003fbd200 */
[----:B------:R-:W-:Y:S02]  /*4830*/  FSETP.NEU.FTZ.AND P4, PT, |R3|, +INF , PT ;  /* 0x7f8000000300780b */ /* 0x000fe40003f9d200 */
[----:B------:R-:W-:-:S11]  /*4840*/  FSETP.NEU.FTZ.AND P3, PT, |R0|, +INF , PT ;  /* 0x7f8000000000780b */ /* 0x000fd60003f7d200 */
[----:B------:R-:W-:Y:S05]  /*4850*/  @!P4 BRA !P5, `(.L_x_96) ;  /* 0x00000004002cc947 */ /* 0x000fea0006800000 */
[----:B------:R-:W-:-:S04]  /*4860*/  LOP3.LUT P5, RZ, R0, 0x7fffffff, RZ, 0xc0, !PT ;  /* 0x7fffffff00ff7812 */ /* 0x000fc800078ac0ff */
[----:B------:R-:W-:-:S13]  /*4870*/  PLOP3.LUT P5, PT, P4, P5, PT, 0x2f, 0xf2 ;  /* 0x0000000000f2781c */ /* 0x000fda00027aa577 */
[----:B------:R-:W-:Y:S05]  /*4880*/  @P5 BRA `(.L_x_97) ;  /* 0x0000000400185947 */ /* 0x000fea0003800000 */
[----:B------:R-:W-:-:S04]  /*4890*/  LOP3.LUT P4, RZ, R37, 0x7fffffff, RZ, 0xc0, !PT ;  /* 0x7fffffff25ff7812 */ /* 0x000fc8000788c0ff */
[----:B------:R-:W-:-:S13]  /*48a0*/  PLOP3.LUT P3, PT, P3, P4, PT, 0x2f, 0xf2 ;  /* 0x0000000000f2781c */ /* 0x000fda0001f68577 */
[----:B------:R-:W-:Y:S05]  /*48b0*/  @P3 BRA `(.L_x_98) ;  /* 0x0000000400003947 */ /* 0x000fea0003800000 */
[----:B------:R-:W-:Y:S02]  /*48c0*/  ISETP.GE.AND P3, PT, R35, RZ, PT ;  /* 0x000000ff2300720c */ /* 0x000fe40003f66270 */
[----:B------:R-:W-:-:S11]  /*48d0*/  ISETP.GE.AND P4, PT, R34, RZ, PT ;  /* 0x000000ff2200720c */ /* 0x000fd60003f86270 */
[----:B------:R-:W-:Y:S01]  /*48e0*/  @P3 MOV R2, RZ ;  /* 0x000000ff00023202 */ /* 0x000fe20000000f00 */
[----:B------:R-:W-:Y:S01]  /*48f0*/  @!P3 FFMA R0, R0, 1.84467440737095516160e+19, RZ ;  /* 0x5f8000000000b823 */ /* 0x000fe200000000ff */
[----:B------:R-:W-:Y:S01]  /*4900*/  @!P3 MOV R2, 0xffffffc0 ;  /* 0xffffffc00002b802 */ /* 0x000fe20000000f00 */
[----:B------:R-:W-:-:S03]  /*4910*/  @!P4 FFMA R37, R3, 1.84467440737095516160e+19, RZ ;  /* 0x5f8000000325c823 */ /* 0x000fc600000000ff */
[----:B------:R-:W-:-:S07]  /*4920*/  @!P4 IADD3 R2, PT, PT, R2, 0x40, RZ ;  /* 0x000000400202c810 */ /* 0x000fce0007ffe0ff */
.L_x_94:
[----:B------:R-:W-:Y:S01]  /*4930*/  LEA R38, R4, 0xc0800000, 0x17 ;  /* 0xc080000004267811 */ /* 0x000fe200078eb8ff */
[----:B------:R-:W-:Y:S03]  /*4940*/  BSSY.RECONVERGENT B1, `(.L_x_99) ;  /* 0x0000036000017945 */ /* 0x000fe60003800200 */
[----:B------:R-:W-:Y:S02]  /*4950*/  IADD3 R38, PT, PT, -R38, R37, RZ ;  /* 0x0000002526267210 */ /* 0x000fe40007ffe1ff */
[----:B------:R-:W-:Y:S02]  /*4960*/  IADD3 R37, PT, PT, R33, -0x7f, RZ ;  /* 0xffffff8121257810 */ /* 0x000fe40007ffe0ff */
[----:B------:R-:W0:Y:S01]  /*4970*/  MUFU.RCP R34, R38 ;  /* 0x0000002600227308 */ /* 0x000e220000001000 */
[----:B------:R-:W-:Y:S02]  /*4980*/  FADD.FTZ R35, -R38, -RZ ;  /* 0x800000ff26237221 */ /* 0x000fe40000010100 */
[C---:B------:R-:W-:Y:S01]  /*4990*/  IMAD R0, R37.reuse, -0x800000, R0 ;  /* 0xff80000025007824 */ /* 0x040fe200078e0200 */
[----:B------:R-:W-:-:S04]  /*49a0*/  IADD3 R37, PT, PT, R37, 0x7f, -R4 ;  /* 0x0000007f25257810 */ /* 0x000fc80007ffe804 */
[----:B------:R-:W-:Y:S01]  /*49b0*/  IADD3 R37, PT, PT, R37, R2, RZ ;  /* 0x0000000225257210 */ /* 0x000fe20007ffe0ff */
[----:B0-----:R-:W-:-:S04]  /*49c0*/  FFMA R33, R34, R35, 1 ;  /* 0x3f80000022217423 */ /* 0x001fc80000000023 */
[----:B------:R-:W-:-:S04]  /*49d0*/  FFMA R33, R34, R33, R34 ;  /* 0x0000002122217223 */ /* 0x000fc80000000022 */
[----:B------:R-:W-:-:S04]  /*49e0*/  FFMA R34, R0, R33, RZ ;  /* 0x0000002100227223 */ /* 0x000fc800000000ff */
[----:B------:R-:W-:-:S04]  /*49f0*/  FFMA R36, R35, R34, R0 ;  /* 0x0000002223247223 */ /* 0x000fc80000000000 */
[----:B------:R-:W-:-:S04]  /*4a00*/  FFMA R36, R33, R36, R34 ;  /* 0x0000002421247223 */ /* 0x000fc80000000022 */
[----:B------:R-:W-:-:S04]  /*4a10*/  FFMA R35, R35, R36, R0 ;  /* 0x0000002423237223 */ /* 0x000fc80000000000 */
[----:B------:R-:W-:-:S05]  /*4a20*/  FFMA R0, R33, R35, R36 ;  /* 0x0000002321007223 */ /* 0x000fca0000000024 */
[----:B------:R-:W-:-:S04]  /*4a30*/  SHF.R.U32.HI R2, RZ, 0x17, R0 ;  /* 0x00000017ff027819 */ /* 0x000fc80000011600 */
[----:B------:R-:W-:-:S04]  /*4a40*/  LOP3.LUT R2, R2, 0xff, RZ, 0xc0, !PT ;  /* 0x000000ff02027812 */ /* 0x000fc800078ec0ff */
[----:B------:R-:W-:-:S04]  /*4a50*/  IADD3 R2, PT, PT, R2, R37, RZ ;  /* 0x0000002502027210 */ /* 0x000fc80007ffe0ff */
[----:B------:R-:W-:-:S04]  /*4a60*/  IADD3 R4, PT, PT, R2, -0x1, RZ ;  /* 0xffffffff02047810 */ /* 0x000fc80007ffe0ff */
[----:B------:R-:W-:-:S13]  /*4a70*/  ISETP.GE.U32.AND P3, PT, R4, 0xfe, PT ;  /* 0x000000fe0400780c */ /* 0x000fda0003f66070 */
[----:B------:R-:W-:Y:S05]  /*4a80*/  @!P3 BRA `(.L_x_100) ;  /* 0x000000000080b947 */ /* 0x000fea0003800000 */
[----:B------:R-:W-:-:S13]  /*4a90*/  ISETP.GT.AND P3, PT, R2, 0xfe, PT ;  /* 0x000000fe0200780c */ /* 0x000fda0003f64270 */
[----:B------:R-:W-:Y:S05]  /*4aa0*/  @P3 BRA `(.L_x_101) ;  /* 0x00000000006c3947 */ /* 0x000fea0003800000 */
[----:B------:R-:W-:-:S13]  /*4ab0*/  ISETP.GE.AND P3, PT, R2, 0x1, PT ;  /* 0x000000010200780c */ /* 0x000fda0003f66270 */
[----:B------:R-:W-:Y:S05]  /*4ac0*/  @P3 BRA `(.L_x_102) ;  /* 0x0000000000743947 */ /* 0x000fea0003800000 */
[----:B------:R-:W-:Y:S02]  /*4ad0*/  ISETP.GE.AND P3, PT, R2, -0x18, PT ;  /* 0xffffffe80200780c */ /* 0x000fe40003f66270 */
[----:B------:R-:W-:-:S11]  /*4ae0*/  LOP3.LUT R0, R0, 0x80000000, RZ, 0xc0, !PT ;  /* 0x8000000000007812 */ /* 0x000fd600078ec0ff */
[----:B------:R-:W-:Y:S05]  /*4af0*/  @!P3 BRA `(.L_x_102) ;  /* 0x000000000068b947 */ /* 0x000fea0003800000 */
[CCC-:B------:R-:W-:Y:S01]  /*4b00*/  FFMA.RZ R34, R33.reuse, R35.reuse, R36.reuse ;  /* 0x0000002321227223 */ /* 0x1c0fe2000000c024 */
[CCC-:B------:R-:W-:Y:S01]  /*4b10*/  FFMA.RP R4, R33.reuse, R35.reuse, R36.reuse ;  /* 0x0000002321047223 */ /* 0x1c0fe20000008024 */
[----:B------:R-:W-:Y:S01]  /*4b20*/  FFMA.RM R33, R33, R35, R36 ;  /* 0x0000002321217223 */ /* 0x000fe20000004024 */
[----:B------:R-:W-:Y:S02]  /*4b30*/  IADD3 R35, PT, PT, R2, 0x20, RZ ;  /* 0x0000002002237810 */ /* 0x000fe40007ffe0ff */
[----:B------:R-:W-:Y:S02]  /*4b40*/  LOP3.LUT R34, R34, 0x7fffff, RZ, 0xc0, !PT ;  /* 0x007fffff22227812 */ /* 0x000fe400078ec0ff */
[----:B------:R-:W-:Y:S02]  /*4b50*/  ISETP.NE.AND P3, PT, R2, RZ, PT ;  /* 0x000000ff0200720c */ /* 0x000fe40003f65270 */
[----:B------:R-:W-:Y:S02]  /*4b60*/  LOP3.LUT R34, R34, 0x800000, RZ, 0xfc, !PT ;  /* 0x0080000022227812 */ /* 0x000fe400078efcff */
[----:B------:R-:W-:-:S02]  /*4b70*/  ISETP.NE.AND P4, PT, R2, RZ, PT ;  /* 0x000000ff0200720c */ /* 0x000fc40003f85270 */
[----:B------:R-:W-:Y:S02]  /*4b80*/  IADD3 R2, PT, PT, -R2, RZ, RZ ;  /* 0x000000ff02027210 */ /* 0x000fe40007ffe1ff */
[----:B------:R-:W-:Y:S02]  /*4b90*/  SHF.L.U32 R35, R34, R35, RZ ;  /* 0x0000002322237219 */ /* 0x000fe400000006ff */
[----:B------:R-:W-:Y:S02]  /*4ba0*/  SEL R37, R2, RZ, P3 ;  /* 0x000000ff02257207 */ /* 0x000fe40001800000 */
[----:B------:R-:W-:Y:S02]  /*4bb0*/  FSETP.NEU.FTZ.AND P3, PT, R4, R33, PT ;  /* 0x000000210400720b */ /* 0x000fe40003f7d000 */
[----:B------:R-:W-:Y:S02]  /*4bc0*/  ISETP.NE.AND P4, PT, R35, RZ, P4 ;  /* 0x000000ff2300720c */ /* 0x000fe40002785270 */
[----:B------:R-:W-:-:S02]  /*4bd0*/  SHF.R.U32.HI R37, RZ, R37, R34 ;  /* 0x00000025ff257219 */ /* 0x000fc40000011622 */
[----:B------:R-:W-:Y:S02]  /*4be0*/  PLOP3.LUT P3, PT, P3, P4, PT, 0xf8, 0x8f ;  /* 0x00000000008f781c */ /* 0x000fe40001f69f70 */
[----:B------:R-:W-:Y:S02]  /*4bf0*/  SHF.R.U32.HI R4, RZ, 0x1, R37 ;  /* 0x00000001ff047819 */ /* 0x000fe40000011625 */
[----:B------:R-:W-:-:S04]  /*4c00*/  SEL R33, RZ, 0x1, !P3 ;  /* 0x00000001ff217807 */ /* 0x000fc80005800000 */
[----:B------:R-:W-:-:S04]  /*4c10*/  LOP3.LUT R2, R33, 0x1, R4, 0xf8, !PT ;  /* 0x0000000121027812 */ /* 0x000fc800078ef804 */
[----:B------:R-:W-:-:S04]  /*4c20*/  LOP3.LUT R37, R2, R37, RZ, 0xc0, !PT ;  /* 0x0000002502257212 */ /* 0x000fc800078ec0ff */
[----:B------:R-:W-:-:S04]  /*4c30*/  IADD3 R37, PT, PT, R4, R37, RZ ;  /* 0x0000002504257210 */ /* 0x000fc80007ffe0ff */
[----:B------:R-:W-:Y:S01]  /*4c40*/  LOP3.LUT R0, R37, R0, RZ, 0xfc, !PT ;  /* 0x0000000025007212 */ /* 0x000fe200078efcff */
[----:B------:R-:W-:Y:S06]  /*4c50*/  BRA `(.L_x_102) ;  /* 0x0000000000107947 */ /* 0x000fec0003800000 */
.L_x_101:
[----:B------:R-:W-:-:S04]  /*4c60*/  LOP3.LUT R0, R0, 0x80000000, RZ, 0xc0, !PT ;  /* 0x8000000000007812 */ /* 0x000fc800078ec0ff */
[----:B------:R-:W-:Y:S01]  /*4c70*/  LOP3.LUT R0, R0, 0x7f800000, RZ, 0xfc, !PT ;  /* 0x7f80000000007812 */ /* 0x000fe200078efcff */
[----:B------:R-:W-:Y:S06]  /*4c80*/  BRA `(.L_x_102) ;  /* 0x0000000000047947 */ /* 0x000fec0003800000 */
.L_x_100:
[----:B------:R-:W-:-:S07]  /*4c90*/  LEA R0, R37, R0, 0x17 ;  /* 0x0000000025007211 */ /* 0x000fce00078eb8ff */
.L_x_102:
[----:B------:R-:W-:Y:S05]  /*4ca0*/  BSYNC.RECONVERGENT B1 ;  /* 0x0000000000017941 */ /* 0x000fea0003800200 */
.L_x_99:
[----:B------:R-:W-:Y:S05]  /*4cb0*/  BRA `(.L_x_103) ;  /* 0x0000000000207947 */ /* 0x000fea0003800000 */
.L_x_98:
[----:B------:R-:W-:-:S04]  /*4cc0*/  LOP3.LUT R0, R37, 0x80000000, R0, 0x48, !PT ;  /* 0x8000000025007812 */ /* 0x000fc800078e4800 */
[----:B------:R-:W-:Y:S01]  /*4cd0*/  LOP3.LUT R0, R0, 0x7f800000, RZ, 0xfc, !PT ;  /* 0x7f80000000007812 */ /* 0x000fe200078efcff */
[----:B------:R-:W-:Y:S06]  /*4ce0*/  BRA `(.L_x_103) ;  /* 0x0000000000147947 */ /* 0x000fec0003800000 */
.L_x_97:
[----:B------:R-:W-:Y:S01]  /*4cf0*/  LOP3.LUT R0, R37, 0x80000000, R0, 0x48, !PT ;  /* 0x8000000025007812 */ /* 0x000fe200078e4800 */
[----:B------:R-:W-:Y:S06]  /*4d00*/  BRA `(.L_x_103) ;  /* 0x00000000000c7947 */ /* 0x000fec0003800000 */
.L_x_96:
[----:B------:R-:W0:Y:S01]  /*4d10*/  MUFU.RSQ R0, -QNAN ;  /* 0xffc0000000007908 */ /* 0x000e220000001400 */
[----:B------:R-:W-:Y:S05]  /*4d20*/  BRA `(.L_x_103) ;  /* 0x0000000000047947 */ /* 0x000fea0003800000 */
.L_x_95:
[----:B------:R-:W-:-:S07]  /*4d30*/  FADD.FTZ R0, R0, R3 ;  /* 0x0000000300007221 */ /* 0x000fce0000010000 */
.L_x_103:
[----:B------:R-:W-:Y:S05]  /*4d40*/  BSYNC.RECONVERGENT B0 ;  /* 0x0000000000007941 */ /* 0x000fea0003800200 */
.L_x_93:
[----:B------:R-:W-:Y:S01]  /*4d50*/  HFMA2 R35, -RZ, RZ, 0, 0 ;  /* 0x00000000ff237431 */ /* 0x000fe200000001ff */
[----:B------:R-:W-:-:S04]  /*4d60*/  MOV R34, R10 ;  /* 0x0000000a00227202 */ /* 0x000fc80000000f00 */
[----:B0-----:R-:W-:Y:S05]  /*4d70*/  RET.REL.NODEC R34 `(_Z6cavityiiiifffifiPfS_S_S_S_S_S_) ;  /* 0xffffffb022a07950 */ /* 0x001fea0003c3ffff */
.L_x_104:
[----:B------:R-:W-:-:S00]  /*4d80*/  BRA `(.L_x_104) ;  /* 0xfffffffc00fc7947 */ /* 0x000fc0000383ffff */
[----:B------:R-:W-:-:S00]  /*4d90*/  NOP ;  /* 0x0000000000007918 */ /* 0x000fc00000000000 */
        /* <DEDUP_REMOVED lines=14> */
.L_x_106:


//--------------------- .nv.shared.reserved.0     --------------------------
	.section	.nv.shared.reserved.0,"aw",@nobits
	.weak		__nv_reservedSMEM_offset_0_alias
	.size		__nv_reservedSMEM_offset_0_alias, 0, 64
	.other		__nv_reservedSMEM_offset_0_alias,@"STO_CUDA_RESERVED_SHARED STV_DEFAULT"
__nv_reservedSMEM_offset_0_alias:
	.zero		0
	.zero		64


//--------------------- .nv.constant0._Z6cavityiiiifffifiPfS_S_S_S_S_S_ --------------------------
	.section	.nv.constant0._Z6cavityiiiifffifiPfS_S_S_S_S_S_,"a",@progbits
	.sectionflags	@""
	.align	4
.nv.constant0._Z6cavityiiiifffifiPfS_S_S_S_S_S_:
	.zero		992


//--------------------- SYMBOLS --------------------------

	.type		.nv.reservedSmem.offset0,@object
	.size		.nv.reservedSmem.offset0,0x4
